//
// Generated by NVIDIA NVVM Compiler
//
// Compiler Build ID: CL-36424714
// Cuda compilation tools, release 13.0, V13.0.88
// Based on NVVM 20.0.0
//

.version 9.0
.target sm_100
.address_size 64

	// .globl	_Z10dla_kernelPiiiiy
.global .align 4 .b8 precalc_xorwow_matrix[102400];
.global .align 4 .b8 precalc_xorwow_offset_matrix[102400];
.global .align 4 .b8 mrg32k3aM1[2304];
.global .align 4 .b8 mrg32k3aM2[2304];
.global .align 4 .b8 mrg32k3aM1SubSeq[2016];
.global .align 4 .b8 mrg32k3aM2SubSeq[2016];
.global .align 4 .b8 mrg32k3aM1Seq[2304];
.global .align 4 .b8 mrg32k3aM2Seq[2304];
.const .align 8 .b8 __cr_lgamma_table[72];

.visible .entry _Z10dla_kernelPiiiiy(
	.param .u64 .ptr .align 1 _Z10dla_kernelPiiiiy_param_0,
	.param .u32 _Z10dla_kernelPiiiiy_param_1,
	.param .u32 _Z10dla_kernelPiiiiy_param_2,
	.param .u32 _Z10dla_kernelPiiiiy_param_3,
	.param .u64 _Z10dla_kernelPiiiiy_param_4
)
{
	.local .align 8 .b8 	__local_depot0[48];
	.reg .b64 	%SP;
	.reg .b64 	%SPL;
	.reg .pred 	%p<79>;
	.reg .b32 	%r<1333>;
	.reg .b64 	%rd<37>;

	mov.u64 	%SPL, __local_depot0;
	ld.param.u64 	%rd13, [_Z10dla_kernelPiiiiy_param_0];
	ld.param.u32 	%r590, [_Z10dla_kernelPiiiiy_param_1];
	ld.param.u32 	%r592, [_Z10dla_kernelPiiiiy_param_2];
	ld.param.u32 	%r591, [_Z10dla_kernelPiiiiy_param_3];
	ld.param.u64 	%rd12, [_Z10dla_kernelPiiiiy_param_4];
	cvta.to.global.u64 	%rd1, %rd13;
	mov.u32 	%r593, %ctaid.x;
	mov.u32 	%r594, %ntid.x;
	mov.u32 	%r595, %tid.x;
	mad.lo.s32 	%r1, %r593, %r594, %r595;
	setp.ge.s32 	%p1, %r1, %r592;
	@%p1 bra 	$L__BB0_130;
	add.u64 	%rd2, %SPL, 0;
	cvt.u32.u64 	%r596, %rd12;
	xor.b32  	%r597, %r596, -1429050551;
	mul.lo.s32 	%r598, %r597, 1099087573;
	{ .reg .b32 tmp; mov.b64 {tmp, %r599}, %rd12; }
	xor.b32  	%r600, %r599, -136515619;
	mul.lo.s32 	%r601, %r600, -1703105765;
	add.s32 	%r602, %r598, %r601;
	add.s32 	%r2, %r602, 6615241;
	add.s32 	%r1050, %r598, 123456789;
	st.local.v2.u32 	[%rd2], {%r2, %r1050};
	xor.b32  	%r1049, %r598, 362436069;
	add.s32 	%r1048, %r601, 521288629;
	st.local.v2.u32 	[%rd2+8], {%r1049, %r1048};
	xor.b32  	%r1047, %r601, 88675123;
	add.s32 	%r1046, %r598, 5783321;
	st.local.v2.u32 	[%rd2+16], {%r1047, %r1046};
	setp.eq.s32 	%p2, %r1, 0;
	@%p2 bra 	$L__BB0_116;
	cvt.s64.s32 	%rd36, %r1;
	mov.b32 	%r1033, 0;
$L__BB0_3:
	mov.u64 	%rd4, %rd36;
	and.b64  	%rd5, %rd4, 3;
	setp.eq.s64 	%p3, %rd5, 0;
	@%p3 bra 	$L__BB0_115;
	mul.wide.u32 	%rd15, %r1033, 3200;
	mov.u64 	%rd16, precalc_xorwow_matrix;
	add.s64 	%rd6, %rd16, %rd15;
	mov.b32 	%r1046, 0;
	mov.u32 	%r1047, %r1046;
	mov.u32 	%r1048, %r1046;
	mov.u32 	%r1049, %r1046;
	mov.u32 	%r1050, %r1046;
	mov.u32 	%r1039, %r1046;
$L__BB0_5:
	mul.wide.u32 	%rd17, %r1039, 4;
	add.s64 	%rd18, %rd2, %rd17;
	ld.local.u32 	%r20, [%rd18+4];
	shl.b32 	%r21, %r1039, 5;
	mov.b32 	%r1045, 0;
$L__BB0_6:
	.pragma "nounroll";
	shr.u32 	%r606, %r20, %r1045;
	and.b32  	%r607, %r606, 1;
	setp.eq.b32 	%p4, %r607, 1;
	not.pred 	%p5, %p4;
	add.s32 	%r608, %r21, %r1045;
	mul.lo.s32 	%r609, %r608, 5;
	mul.wide.u32 	%rd19, %r609, 4;
	add.s64 	%rd7, %rd6, %rd19;
	@%p5 bra 	$L__BB0_8;
	ld.global.u32 	%r610, [%rd7];
	xor.b32  	%r1050, %r1050, %r610;
	ld.global.u32 	%r611, [%rd7+4];
	xor.b32  	%r1049, %r1049, %r611;
	ld.global.u32 	%r612, [%rd7+8];
	xor.b32  	%r1048, %r1048, %r612;
	ld.global.u32 	%r613, [%rd7+12];
	xor.b32  	%r1047, %r1047, %r613;
	ld.global.u32 	%r614, [%rd7+16];
	xor.b32  	%r1046, %r1046, %r614;
$L__BB0_8:
	and.b32  	%r616, %r606, 2;
	setp.eq.s32 	%p6, %r616, 0;
	@%p6 bra 	$L__BB0_10;
	ld.global.u32 	%r617, [%rd7+20];
	xor.b32  	%r1050, %r1050, %r617;
	ld.global.u32 	%r618, [%rd7+24];
	xor.b32  	%r1049, %r1049, %r618;
	ld.global.u32 	%r619, [%rd7+28];
	xor.b32  	%r1048, %r1048, %r619;
	ld.global.u32 	%r620, [%rd7+32];
	xor.b32  	%r1047, %r1047, %r620;
	ld.global.u32 	%r621, [%rd7+36];
	xor.b32  	%r1046, %r1046, %r621;
$L__BB0_10:
	and.b32  	%r623, %r606, 4;
	setp.eq.s32 	%p7, %r623, 0;
	@%p7 bra 	$L__BB0_12;
	ld.global.u32 	%r624, [%rd7+40];
	xor.b32  	%r1050, %r1050, %r624;
	ld.global.u32 	%r625, [%rd7+44];
	xor.b32  	%r1049, %r1049, %r625;
	ld.global.u32 	%r626, [%rd7+48];
	xor.b32  	%r1048, %r1048, %r626;
	ld.global.u32 	%r627, [%rd7+52];
	xor.b32  	%r1047, %r1047, %r627;
	ld.global.u32 	%r628, [%rd7+56];
	xor.b32  	%r1046, %r1046, %r628;
$L__BB0_12:
	and.b32  	%r630, %r606, 8;
	setp.eq.s32 	%p8, %r630, 0;
	@%p8 bra 	$L__BB0_14;
	ld.global.u32 	%r631, [%rd7+60];
	xor.b32  	%r1050, %r1050, %r631;
	ld.global.u32 	%r632, [%rd7+64];
	xor.b32  	%r1049, %r1049, %r632;
	ld.global.u32 	%r633, [%rd7+68];
	xor.b32  	%r1048, %r1048, %r633;
	ld.global.u32 	%r634, [%rd7+72];
	xor.b32  	%r1047, %r1047, %r634;
	ld.global.u32 	%r635, [%rd7+76];
	xor.b32  	%r1046, %r1046, %r635;
$L__BB0_14:
	and.b32  	%r637, %r606, 16;
	setp.eq.s32 	%p9, %r637, 0;
	@%p9 bra 	$L__BB0_16;
	ld.global.u32 	%r638, [%rd7+80];
	xor.b32  	%r1050, %r1050, %r638;
	ld.global.u32 	%r639, [%rd7+84];
	xor.b32  	%r1049, %r1049, %r639;
	ld.global.u32 	%r640, [%rd7+88];
	xor.b32  	%r1048, %r1048, %r640;
	ld.global.u32 	%r641, [%rd7+92];
	xor.b32  	%r1047, %r1047, %r641;
	ld.global.u32 	%r642, [%rd7+96];
	xor.b32  	%r1046, %r1046, %r642;
$L__BB0_16:
	and.b32  	%r644, %r606, 32;
	setp.eq.s32 	%p10, %r644, 0;
	@%p10 bra 	$L__BB0_18;
	ld.global.u32 	%r645, [%rd7+100];
	xor.b32  	%r1050, %r1050, %r645;
	ld.global.u32 	%r646, [%rd7+104];
	xor.b32  	%r1049, %r1049, %r646;
	ld.global.u32 	%r647, [%rd7+108];
	xor.b32  	%r1048, %r1048, %r647;
	ld.global.u32 	%r648, [%rd7+112];
	xor.b32  	%r1047, %r1047, %r648;
	ld.global.u32 	%r649, [%rd7+116];
	xor.b32  	%r1046, %r1046, %r649;
$L__BB0_18:
	and.b32  	%r651, %r606, 64;
	setp.eq.s32 	%p11, %r651, 0;
	@%p11 bra 	$L__BB0_20;
	ld.global.u32 	%r652, [%rd7+120];
	xor.b32  	%r1050, %r1050, %r652;
	ld.global.u32 	%r653, [%rd7+124];
	xor.b32  	%r1049, %r1049, %r653;
	ld.global.u32 	%r654, [%rd7+128];
	xor.b32  	%r1048, %r1048, %r654;
	ld.global.u32 	%r655, [%rd7+132];
	xor.b32  	%r1047, %r1047, %r655;
	ld.global.u32 	%r656, [%rd7+136];
	xor.b32  	%r1046, %r1046, %r656;
$L__BB0_20:
	and.b32  	%r658, %r606, 128;
	setp.eq.s32 	%p12, %r658, 0;
	@%p12 bra 	$L__BB0_22;
	ld.global.u32 	%r659, [%rd7+140];
	xor.b32  	%r1050, %r1050, %r659;
	ld.global.u32 	%r660, [%rd7+144];
	xor.b32  	%r1049, %r1049, %r660;
	ld.global.u32 	%r661, [%rd7+148];
	xor.b32  	%r1048, %r1048, %r661;
	ld.global.u32 	%r662, [%rd7+152];
	xor.b32  	%r1047, %r1047, %r662;
	ld.global.u32 	%r663, [%rd7+156];
	xor.b32  	%r1046, %r1046, %r663;
$L__BB0_22:
	and.b32  	%r665, %r606, 256;
	setp.eq.s32 	%p13, %r665, 0;
	@%p13 bra 	$L__BB0_24;
	ld.global.u32 	%r666, [%rd7+160];
	xor.b32  	%r1050, %r1050, %r666;
	ld.global.u32 	%r667, [%rd7+164];
	xor.b32  	%r1049, %r1049, %r667;
	ld.global.u32 	%r668, [%rd7+168];
	xor.b32  	%r1048, %r1048, %r668;
	ld.global.u32 	%r669, [%rd7+172];
	xor.b32  	%r1047, %r1047, %r669;
	ld.global.u32 	%r670, [%rd7+176];
	xor.b32  	%r1046, %r1046, %r670;
$L__BB0_24:
	and.b32  	%r672, %r606, 512;
	setp.eq.s32 	%p14, %r672, 0;
	@%p14 bra 	$L__BB0_26;
	ld.global.u32 	%r673, [%rd7+180];
	xor.b32  	%r1050, %r1050, %r673;
	ld.global.u32 	%r674, [%rd7+184];
	xor.b32  	%r1049, %r1049, %r674;
	ld.global.u32 	%r675, [%rd7+188];
	xor.b32  	%r1048, %r1048, %r675;
	ld.global.u32 	%r676, [%rd7+192];
	xor.b32  	%r1047, %r1047, %r676;
	ld.global.u32 	%r677, [%rd7+196];
	xor.b32  	%r1046, %r1046, %r677;
$L__BB0_26:
	and.b32  	%r679, %r606, 1024;
	setp.eq.s32 	%p15, %r679, 0;
	@%p15 bra 	$L__BB0_28;
	ld.global.u32 	%r680, [%rd7+200];
	xor.b32  	%r1050, %r1050, %r680;
	ld.global.u32 	%r681, [%rd7+204];
	xor.b32  	%r1049, %r1049, %r681;
	ld.global.u32 	%r682, [%rd7+208];
	xor.b32  	%r1048, %r1048, %r682;
	ld.global.u32 	%r683, [%rd7+212];
	xor.b32  	%r1047, %r1047, %r683;
	ld.global.u32 	%r684, [%rd7+216];
	xor.b32  	%r1046, %r1046, %r684;
$L__BB0_28:
	and.b32  	%r686, %r606, 2048;
	setp.eq.s32 	%p16, %r686, 0;
	@%p16 bra 	$L__BB0_30;
	ld.global.u32 	%r687, [%rd7+220];
	xor.b32  	%r1050, %r1050, %r687;
	ld.global.u32 	%r688, [%rd7+224];
	xor.b32  	%r1049, %r1049, %r688;
	ld.global.u32 	%r689, [%rd7+228];
	xor.b32  	%r1048, %r1048, %r689;
	ld.global.u32 	%r690, [%rd7+232];
	xor.b32  	%r1047, %r1047, %r690;
	ld.global.u32 	%r691, [%rd7+236];
	xor.b32  	%r1046, %r1046, %r691;
$L__BB0_30:
	and.b32  	%r693, %r606, 4096;
	setp.eq.s32 	%p17, %r693, 0;
	@%p17 bra 	$L__BB0_32;
	ld.global.u32 	%r694, [%rd7+240];
	xor.b32  	%r1050, %r1050, %r694;
	ld.global.u32 	%r695, [%rd7+244];
	xor.b32  	%r1049, %r1049, %r695;
	ld.global.u32 	%r696, [%rd7+248];
	xor.b32  	%r1048, %r1048, %r696;
	ld.global.u32 	%r697, [%rd7+252];
	xor.b32  	%r1047, %r1047, %r697;
	ld.global.u32 	%r698, [%rd7+256];
	xor.b32  	%r1046, %r1046, %r698;
$L__BB0_32:
	and.b32  	%r700, %r606, 8192;
	setp.eq.s32 	%p18, %r700, 0;
	@%p18 bra 	$L__BB0_34;
	ld.global.u32 	%r701, [%rd7+260];
	xor.b32  	%r1050, %r1050, %r701;
	ld.global.u32 	%r702, [%rd7+264];
	xor.b32  	%r1049, %r1049, %r702;
	ld.global.u32 	%r703, [%rd7+268];
	xor.b32  	%r1048, %r1048, %r703;
	ld.global.u32 	%r704, [%rd7+272];
	xor.b32  	%r1047, %r1047, %r704;
	ld.global.u32 	%r705, [%rd7+276];
	xor.b32  	%r1046, %r1046, %r705;
$L__BB0_34:
	and.b32  	%r707, %r606, 16384;
	setp.eq.s32 	%p19, %r707, 0;
	@%p19 bra 	$L__BB0_36;
	ld.global.u32 	%r708, [%rd7+280];
	xor.b32  	%r1050, %r1050, %r708;
	ld.global.u32 	%r709, [%rd7+284];
	xor.b32  	%r1049, %r1049, %r709;
	ld.global.u32 	%r710, [%rd7+288];
	xor.b32  	%r1048, %r1048, %r710;
	ld.global.u32 	%r711, [%rd7+292];
	xor.b32  	%r1047, %r1047, %r711;
	ld.global.u32 	%r712, [%rd7+296];
	xor.b32  	%r1046, %r1046, %r712;
$L__BB0_36:
	and.b32  	%r714, %r606, 32768;
	setp.eq.s32 	%p20, %r714, 0;
	@%p20 bra 	$L__BB0_38;
	ld.global.u32 	%r715, [%rd7+300];
	xor.b32  	%r1050, %r1050, %r715;
	ld.global.u32 	%r716, [%rd7+304];
	xor.b32  	%r1049, %r1049, %r716;
	ld.global.u32 	%r717, [%rd7+308];
	xor.b32  	%r1048, %r1048, %r717;
	ld.global.u32 	%r718, [%rd7+312];
	xor.b32  	%r1047, %r1047, %r718;
	ld.global.u32 	%r719, [%rd7+316];
	xor.b32  	%r1046, %r1046, %r719;
$L__BB0_38:
	add.s32 	%r1045, %r1045, 16;
	setp.ne.s32 	%p21, %r1045, 32;
	@%p21 bra 	$L__BB0_6;
	mad.lo.s32 	%r720, %r1039, -31, %r21;
	add.s32 	%r1039, %r720, 1;
	setp.ne.s32 	%p22, %r1039, 5;
	@%p22 bra 	$L__BB0_5;
	st.local.u32 	[%rd2+4], %r1050;
	st.local.v2.u32 	[%rd2+8], {%r1049, %r1048};
	st.local.v2.u32 	[%rd2+16], {%r1047, %r1046};
	setp.eq.s64 	%p23, %rd5, 1;
	@%p23 bra 	$L__BB0_115;
	mov.b32 	%r1046, 0;
	mov.u32 	%r1047, %r1046;
	mov.u32 	%r1048, %r1046;
	mov.u32 	%r1049, %r1046;
	mov.u32 	%r1050, %r1046;
	mov.u32 	%r1131, %r1046;
$L__BB0_42:
	mul.wide.u32 	%rd20, %r1131, 4;
	add.s64 	%rd21, %rd2, %rd20;
	ld.local.u32 	%r196, [%rd21+4];
	shl.b32 	%r197, %r1131, 5;
	mov.b32 	%r1137, 0;
$L__BB0_43:
	.pragma "nounroll";
	shr.u32 	%r723, %r196, %r1137;
	and.b32  	%r724, %r723, 1;
	setp.eq.b32 	%p24, %r724, 1;
	not.pred 	%p25, %p24;
	add.s32 	%r725, %r197, %r1137;
	mul.lo.s32 	%r726, %r725, 5;
	mul.wide.u32 	%rd22, %r726, 4;
	add.s64 	%rd8, %rd6, %rd22;
	@%p25 bra 	$L__BB0_45;
	ld.global.u32 	%r727, [%rd8];
	xor.b32  	%r1050, %r1050, %r727;
	ld.global.u32 	%r728, [%rd8+4];
	xor.b32  	%r1049, %r1049, %r728;
	ld.global.u32 	%r729, [%rd8+8];
	xor.b32  	%r1048, %r1048, %r729;
	ld.global.u32 	%r730, [%rd8+12];
	xor.b32  	%r1047, %r1047, %r730;
	ld.global.u32 	%r731, [%rd8+16];
	xor.b32  	%r1046, %r1046, %r731;
$L__BB0_45:
	and.b32  	%r733, %r723, 2;
	setp.eq.s32 	%p26, %r733, 0;
	@%p26 bra 	$L__BB0_47;
	ld.global.u32 	%r734, [%rd8+20];
	xor.b32  	%r1050, %r1050, %r734;
	ld.global.u32 	%r735, [%rd8+24];
	xor.b32  	%r1049, %r1049, %r735;
	ld.global.u32 	%r736, [%rd8+28];
	xor.b32  	%r1048, %r1048, %r736;
	ld.global.u32 	%r737, [%rd8+32];
	xor.b32  	%r1047, %r1047, %r737;
	ld.global.u32 	%r738, [%rd8+36];
	xor.b32  	%r1046, %r1046, %r738;
$L__BB0_47:
	and.b32  	%r740, %r723, 4;
	setp.eq.s32 	%p27, %r740, 0;
	@%p27 bra 	$L__BB0_49;
	ld.global.u32 	%r741, [%rd8+40];
	xor.b32  	%r1050, %r1050, %r741;
	ld.global.u32 	%r742, [%rd8+44];
	xor.b32  	%r1049, %r1049, %r742;
	ld.global.u32 	%r743, [%rd8+48];
	xor.b32  	%r1048, %r1048, %r743;
	ld.global.u32 	%r744, [%rd8+52];
	xor.b32  	%r1047, %r1047, %r744;
	ld.global.u32 	%r745, [%rd8+56];
	xor.b32  	%r1046, %r1046, %r745;
$L__BB0_49:
	and.b32  	%r747, %r723, 8;
	setp.eq.s32 	%p28, %r747, 0;
	@%p28 bra 	$L__BB0_51;
	ld.global.u32 	%r748, [%rd8+60];
	xor.b32  	%r1050, %r1050, %r748;
	ld.global.u32 	%r749, [%rd8+64];
	xor.b32  	%r1049, %r1049, %r749;
	ld.global.u32 	%r750, [%rd8+68];
	xor.b32  	%r1048, %r1048, %r750;
	ld.global.u32 	%r751, [%rd8+72];
	xor.b32  	%r1047, %r1047, %r751;
	ld.global.u32 	%r752, [%rd8+76];
	xor.b32  	%r1046, %r1046, %r752;
$L__BB0_51:
	and.b32  	%r754, %r723, 16;
	setp.eq.s32 	%p29, %r754, 0;
	@%p29 bra 	$L__BB0_53;
	ld.global.u32 	%r755, [%rd8+80];
	xor.b32  	%r1050, %r1050, %r755;
	ld.global.u32 	%r756, [%rd8+84];
	xor.b32  	%r1049, %r1049, %r756;
	ld.global.u32 	%r757, [%rd8+88];
	xor.b32  	%r1048, %r1048, %r757;
	ld.global.u32 	%r758, [%rd8+92];
	xor.b32  	%r1047, %r1047, %r758;
	ld.global.u32 	%r759, [%rd8+96];
	xor.b32  	%r1046, %r1046, %r759;
$L__BB0_53:
	and.b32  	%r761, %r723, 32;
	setp.eq.s32 	%p30, %r761, 0;
	@%p30 bra 	$L__BB0_55;
	ld.global.u32 	%r762, [%rd8+100];
	xor.b32  	%r1050, %r1050, %r762;
	ld.global.u32 	%r763, [%rd8+104];
	xor.b32  	%r1049, %r1049, %r763;
	ld.global.u32 	%r764, [%rd8+108];
	xor.b32  	%r1048, %r1048, %r764;
	ld.global.u32 	%r765, [%rd8+112];
	xor.b32  	%r1047, %r1047, %r765;
	ld.global.u32 	%r766, [%rd8+116];
	xor.b32  	%r1046, %r1046, %r766;
$L__BB0_55:
	and.b32  	%r768, %r723, 64;
	setp.eq.s32 	%p31, %r768, 0;
	@%p31 bra 	$L__BB0_57;
	ld.global.u32 	%r769, [%rd8+120];
	xor.b32  	%r1050, %r1050, %r769;
	ld.global.u32 	%r770, [%rd8+124];
	xor.b32  	%r1049, %r1049, %r770;
	ld.global.u32 	%r771, [%rd8+128];
	xor.b32  	%r1048, %r1048, %r771;
	ld.global.u32 	%r772, [%rd8+132];
	xor.b32  	%r1047, %r1047, %r772;
	ld.global.u32 	%r773, [%rd8+136];
	xor.b32  	%r1046, %r1046, %r773;
$L__BB0_57:
	and.b32  	%r775, %r723, 128;
	setp.eq.s32 	%p32, %r775, 0;
	@%p32 bra 	$L__BB0_59;
	ld.global.u32 	%r776, [%rd8+140];
	xor.b32  	%r1050, %r1050, %r776;
	ld.global.u32 	%r777, [%rd8+144];
	xor.b32  	%r1049, %r1049, %r777;
	ld.global.u32 	%r778, [%rd8+148];
	xor.b32  	%r1048, %r1048, %r778;
	ld.global.u32 	%r779, [%rd8+152];
	xor.b32  	%r1047, %r1047, %r779;
	ld.global.u32 	%r780, [%rd8+156];
	xor.b32  	%r1046, %r1046, %r780;
$L__BB0_59:
	and.b32  	%r782, %r723, 256;
	setp.eq.s32 	%p33, %r782, 0;
	@%p33 bra 	$L__BB0_61;
	ld.global.u32 	%r783, [%rd8+160];
	xor.b32  	%r1050, %r1050, %r783;
	ld.global.u32 	%r784, [%rd8+164];
	xor.b32  	%r1049, %r1049, %r784;
	ld.global.u32 	%r785, [%rd8+168];
	xor.b32  	%r1048, %r1048, %r785;
	ld.global.u32 	%r786, [%rd8+172];
	xor.b32  	%r1047, %r1047, %r786;
	ld.global.u32 	%r787, [%rd8+176];
	xor.b32  	%r1046, %r1046, %r787;
$L__BB0_61:
	and.b32  	%r789, %r723, 512;
	setp.eq.s32 	%p34, %r789, 0;
	@%p34 bra 	$L__BB0_63;
	ld.global.u32 	%r790, [%rd8+180];
	xor.b32  	%r1050, %r1050, %r790;
	ld.global.u32 	%r791, [%rd8+184];
	xor.b32  	%r1049, %r1049, %r791;
	ld.global.u32 	%r792, [%rd8+188];
	xor.b32  	%r1048, %r1048, %r792;
	ld.global.u32 	%r793, [%rd8+192];
	xor.b32  	%r1047, %r1047, %r793;
	ld.global.u32 	%r794, [%rd8+196];
	xor.b32  	%r1046, %r1046, %r794;
$L__BB0_63:
	and.b32  	%r796, %r723, 1024;
	setp.eq.s32 	%p35, %r796, 0;
	@%p35 bra 	$L__BB0_65;
	ld.global.u32 	%r797, [%rd8+200];
	xor.b32  	%r1050, %r1050, %r797;
	ld.global.u32 	%r798, [%rd8+204];
	xor.b32  	%r1049, %r1049, %r798;
	ld.global.u32 	%r799, [%rd8+208];
	xor.b32  	%r1048, %r1048, %r799;
	ld.global.u32 	%r800, [%rd8+212];
	xor.b32  	%r1047, %r1047, %r800;
	ld.global.u32 	%r801, [%rd8+216];
	xor.b32  	%r1046, %r1046, %r801;
$L__BB0_65:
	and.b32  	%r803, %r723, 2048;
	setp.eq.s32 	%p36, %r803, 0;
	@%p36 bra 	$L__BB0_67;
	ld.global.u32 	%r804, [%rd8+220];
	xor.b32  	%r1050, %r1050, %r804;
	ld.global.u32 	%r805, [%rd8+224];
	xor.b32  	%r1049, %r1049, %r805;
	ld.global.u32 	%r806, [%rd8+228];
	xor.b32  	%r1048, %r1048, %r806;
	ld.global.u32 	%r807, [%rd8+232];
	xor.b32  	%r1047, %r1047, %r807;
	ld.global.u32 	%r808, [%rd8+236];
	xor.b32  	%r1046, %r1046, %r808;
$L__BB0_67:
	and.b32  	%r810, %r723, 4096;
	setp.eq.s32 	%p37, %r810, 0;
	@%p37 bra 	$L__BB0_69;
	ld.global.u32 	%r811, [%rd8+240];
	xor.b32  	%r1050, %r1050, %r811;
	ld.global.u32 	%r812, [%rd8+244];
	xor.b32  	%r1049, %r1049, %r812;
	ld.global.u32 	%r813, [%rd8+248];
	xor.b32  	%r1048, %r1048, %r813;
	ld.global.u32 	%r814, [%rd8+252];
	xor.b32  	%r1047, %r1047, %r814;
	ld.global.u32 	%r815, [%rd8+256];
	xor.b32  	%r1046, %r1046, %r815;
$L__BB0_69:
	and.b32  	%r817, %r723, 8192;
	setp.eq.s32 	%p38, %r817, 0;
	@%p38 bra 	$L__BB0_71;
	ld.global.u32 	%r818, [%rd8+260];
	xor.b32  	%r1050, %r1050, %r818;
	ld.global.u32 	%r819, [%rd8+264];
	xor.b32  	%r1049, %r1049, %r819;
	ld.global.u32 	%r820, [%rd8+268];
	xor.b32  	%r1048, %r1048, %r820;
	ld.global.u32 	%r821, [%rd8+272];
	xor.b32  	%r1047, %r1047, %r821;
	ld.global.u32 	%r822, [%rd8+276];
	xor.b32  	%r1046, %r1046, %r822;
$L__BB0_71:
	and.b32  	%r824, %r723, 16384;
	setp.eq.s32 	%p39, %r824, 0;
	@%p39 bra 	$L__BB0_73;
	ld.global.u32 	%r825, [%rd8+280];
	xor.b32  	%r1050, %r1050, %r825;
	ld.global.u32 	%r826, [%rd8+284];
	xor.b32  	%r1049, %r1049, %r826;
	ld.global.u32 	%r827, [%rd8+288];
	xor.b32  	%r1048, %r1048, %r827;
	ld.global.u32 	%r828, [%rd8+292];
	xor.b32  	%r1047, %r1047, %r828;
	ld.global.u32 	%r829, [%rd8+296];
	xor.b32  	%r1046, %r1046, %r829;
$L__BB0_73:
	and.b32  	%r831, %r723, 32768;
	setp.eq.s32 	%p40, %r831, 0;
	@%p40 bra 	$L__BB0_75;
	ld.global.u32 	%r832, [%rd8+300];
	xor.b32  	%r1050, %r1050, %r832;
	ld.global.u32 	%r833, [%rd8+304];
	xor.b32  	%r1049, %r1049, %r833;
	ld.global.u32 	%r834, [%rd8+308];
	xor.b32  	%r1048, %r1048, %r834;
	ld.global.u32 	%r835, [%rd8+312];
	xor.b32  	%r1047, %r1047, %r835;
	ld.global.u32 	%r836, [%rd8+316];
	xor.b32  	%r1046, %r1046, %r836;
$L__BB0_75:
	add.s32 	%r1137, %r1137, 16;
	setp.ne.s32 	%p41, %r1137, 32;
	@%p41 bra 	$L__BB0_43;
	mad.lo.s32 	%r837, %r1131, -31, %r197;
	add.s32 	%r1131, %r837, 1;
	setp.ne.s32 	%p42, %r1131, 5;
	@%p42 bra 	$L__BB0_42;
	st.local.u32 	[%rd2+4], %r1050;
	st.local.v2.u32 	[%rd2+8], {%r1049, %r1048};
	st.local.v2.u32 	[%rd2+16], {%r1047, %r1046};
	setp.ne.s64 	%p43, %rd5, 3;
	@%p43 bra 	$L__BB0_115;
	mov.b32 	%r1046, 0;
	mov.u32 	%r1047, %r1046;
	mov.u32 	%r1048, %r1046;
	mov.u32 	%r1049, %r1046;
	mov.u32 	%r1050, %r1046;
	mov.u32 	%r1223, %r1046;
$L__BB0_79:
	mul.wide.u32 	%rd23, %r1223, 4;
	add.s64 	%rd24, %rd2, %rd23;
	ld.local.u32 	%r372, [%rd24+4];
	shl.b32 	%r373, %r1223, 5;
	mov.b32 	%r1229, 0;
$L__BB0_80:
	.pragma "nounroll";
	shr.u32 	%r840, %r372, %r1229;
	and.b32  	%r841, %r840, 1;
	setp.eq.b32 	%p44, %r841, 1;
	not.pred 	%p45, %p44;
	add.s32 	%r842, %r373, %r1229;
	mul.lo.s32 	%r843, %r842, 5;
	mul.wide.u32 	%rd25, %r843, 4;
	add.s64 	%rd9, %rd6, %rd25;
	@%p45 bra 	$L__BB0_82;
	ld.global.u32 	%r844, [%rd9];
	xor.b32  	%r1050, %r1050, %r844;
	ld.global.u32 	%r845, [%rd9+4];
	xor.b32  	%r1049, %r1049, %r845;
	ld.global.u32 	%r846, [%rd9+8];
	xor.b32  	%r1048, %r1048, %r846;
	ld.global.u32 	%r847, [%rd9+12];
	xor.b32  	%r1047, %r1047, %r847;
	ld.global.u32 	%r848, [%rd9+16];
	xor.b32  	%r1046, %r1046, %r848;
$L__BB0_82:
	and.b32  	%r850, %r840, 2;
	setp.eq.s32 	%p46, %r850, 0;
	@%p46 bra 	$L__BB0_84;
	ld.global.u32 	%r851, [%rd9+20];
	xor.b32  	%r1050, %r1050, %r851;
	ld.global.u32 	%r852, [%rd9+24];
	xor.b32  	%r1049, %r1049, %r852;
	ld.global.u32 	%r853, [%rd9+28];
	xor.b32  	%r1048, %r1048, %r853;
	ld.global.u32 	%r854, [%rd9+32];
	xor.b32  	%r1047, %r1047, %r854;
	ld.global.u32 	%r855, [%rd9+36];
	xor.b32  	%r1046, %r1046, %r855;
$L__BB0_84:
	and.b32  	%r857, %r840, 4;
	setp.eq.s32 	%p47, %r857, 0;
	@%p47 bra 	$L__BB0_86;
	ld.global.u32 	%r858, [%rd9+40];
	xor.b32  	%r1050, %r1050, %r858;
	ld.global.u32 	%r859, [%rd9+44];
	xor.b32  	%r1049, %r1049, %r859;
	ld.global.u32 	%r860, [%rd9+48];
	xor.b32  	%r1048, %r1048, %r860;
	ld.global.u32 	%r861, [%rd9+52];
	xor.b32  	%r1047, %r1047, %r861;
	ld.global.u32 	%r862, [%rd9+56];
	xor.b32  	%r1046, %r1046, %r862;
$L__BB0_86:
	and.b32  	%r864, %r840, 8;
	setp.eq.s32 	%p48, %r864, 0;
	@%p48 bra 	$L__BB0_88;
	ld.global.u32 	%r865, [%rd9+60];
	xor.b32  	%r1050, %r1050, %r865;
	ld.global.u32 	%r866, [%rd9+64];
	xor.b32  	%r1049, %r1049, %r866;
	ld.global.u32 	%r867, [%rd9+68];
	xor.b32  	%r1048, %r1048, %r867;
	ld.global.u32 	%r868, [%rd9+72];
	xor.b32  	%r1047, %r1047, %r868;
	ld.global.u32 	%r869, [%rd9+76];
	xor.b32  	%r1046, %r1046, %r869;
$L__BB0_88:
	and.b32  	%r871, %r840, 16;
	setp.eq.s32 	%p49, %r871, 0;
	@%p49 bra 	$L__BB0_90;
	ld.global.u32 	%r872, [%rd9+80];
	xor.b32  	%r1050, %r1050, %r872;
	ld.global.u32 	%r873, [%rd9+84];
	xor.b32  	%r1049, %r1049, %r873;
	ld.global.u32 	%r874, [%rd9+88];
	xor.b32  	%r1048, %r1048, %r874;
	ld.global.u32 	%r875, [%rd9+92];
	xor.b32  	%r1047, %r1047, %r875;
	ld.global.u32 	%r876, [%rd9+96];
	xor.b32  	%r1046, %r1046, %r876;
$L__BB0_90:
	and.b32  	%r878, %r840, 32;
	setp.eq.s32 	%p50, %r878, 0;
	@%p50 bra 	$L__BB0_92;
	ld.global.u32 	%r879, [%rd9+100];
	xor.b32  	%r1050, %r1050, %r879;
	ld.global.u32 	%r880, [%rd9+104];
	xor.b32  	%r1049, %r1049, %r880;
	ld.global.u32 	%r881, [%rd9+108];
	xor.b32  	%r1048, %r1048, %r881;
	ld.global.u32 	%r882, [%rd9+112];
	xor.b32  	%r1047, %r1047, %r882;
	ld.global.u32 	%r883, [%rd9+116];
	xor.b32  	%r1046, %r1046, %r883;
$L__BB0_92:
	and.b32  	%r885, %r840, 64;
	setp.eq.s32 	%p51, %r885, 0;
	@%p51 bra 	$L__BB0_94;
	ld.global.u32 	%r886, [%rd9+120];
	xor.b32  	%r1050, %r1050, %r886;
	ld.global.u32 	%r887, [%rd9+124];
	xor.b32  	%r1049, %r1049, %r887;
	ld.global.u32 	%r888, [%rd9+128];
	xor.b32  	%r1048, %r1048, %r888;
	ld.global.u32 	%r889, [%rd9+132];
	xor.b32  	%r1047, %r1047, %r889;
	ld.global.u32 	%r890, [%rd9+136];
	xor.b32  	%r1046, %r1046, %r890;
$L__BB0_94:
	and.b32  	%r892, %r840, 128;
	setp.eq.s32 	%p52, %r892, 0;
	@%p52 bra 	$L__BB0_96;
	ld.global.u32 	%r893, [%rd9+140];
	xor.b32  	%r1050, %r1050, %r893;
	ld.global.u32 	%r894, [%rd9+144];
	xor.b32  	%r1049, %r1049, %r894;
	ld.global.u32 	%r895, [%rd9+148];
	xor.b32  	%r1048, %r1048, %r895;
	ld.global.u32 	%r896, [%rd9+152];
	xor.b32  	%r1047, %r1047, %r896;
	ld.global.u32 	%r897, [%rd9+156];
	xor.b32  	%r1046, %r1046, %r897;
$L__BB0_96:
	and.b32  	%r899, %r840, 256;
	setp.eq.s32 	%p53, %r899, 0;
	@%p53 bra 	$L__BB0_98;
	ld.global.u32 	%r900, [%rd9+160];
	xor.b32  	%r1050, %r1050, %r900;
	ld.global.u32 	%r901, [%rd9+164];
	xor.b32  	%r1049, %r1049, %r901;
	ld.global.u32 	%r902, [%rd9+168];
	xor.b32  	%r1048, %r1048, %r902;
	ld.global.u32 	%r903, [%rd9+172];
	xor.b32  	%r1047, %r1047, %r903;
	ld.global.u32 	%r904, [%rd9+176];
	xor.b32  	%r1046, %r1046, %r904;
$L__BB0_98:
	and.b32  	%r906, %r840, 512;
	setp.eq.s32 	%p54, %r906, 0;
	@%p54 bra 	$L__BB0_100;
	ld.global.u32 	%r907, [%rd9+180];
	xor.b32  	%r1050, %r1050, %r907;
	ld.global.u32 	%r908, [%rd9+184];
	xor.b32  	%r1049, %r1049, %r908;
	ld.global.u32 	%r909, [%rd9+188];
	xor.b32  	%r1048, %r1048, %r909;
	ld.global.u32 	%r910, [%rd9+192];
	xor.b32  	%r1047, %r1047, %r910;
	ld.global.u32 	%r911, [%rd9+196];
	xor.b32  	%r1046, %r1046, %r911;
$L__BB0_100:
	and.b32  	%r913, %r840, 1024;
	setp.eq.s32 	%p55, %r913, 0;
	@%p55 bra 	$L__BB0_102;
	ld.global.u32 	%r914, [%rd9+200];
	xor.b32  	%r1050, %r1050, %r914;
	ld.global.u32 	%r915, [%rd9+204];
	xor.b32  	%r1049, %r1049, %r915;
	ld.global.u32 	%r916, [%rd9+208];
	xor.b32  	%r1048, %r1048, %r916;
	ld.global.u32 	%r917, [%rd9+212];
	xor.b32  	%r1047, %r1047, %r917;
	ld.global.u32 	%r918, [%rd9+216];
	xor.b32  	%r1046, %r1046, %r918;
$L__BB0_102:
	and.b32  	%r920, %r840, 2048;
	setp.eq.s32 	%p56, %r920, 0;
	@%p56 bra 	$L__BB0_104;
	ld.global.u32 	%r921, [%rd9+220];
	xor.b32  	%r1050, %r1050, %r921;
	ld.global.u32 	%r922, [%rd9+224];
	xor.b32  	%r1049, %r1049, %r922;
	ld.global.u32 	%r923, [%rd9+228];
	xor.b32  	%r1048, %r1048, %r923;
	ld.global.u32 	%r924, [%rd9+232];
	xor.b32  	%r1047, %r1047, %r924;
	ld.global.u32 	%r925, [%rd9+236];
	xor.b32  	%r1046, %r1046, %r925;
$L__BB0_104:
	and.b32  	%r927, %r840, 4096;
	setp.eq.s32 	%p57, %r927, 0;
	@%p57 bra 	$L__BB0_106;
	ld.global.u32 	%r928, [%rd9+240];
	xor.b32  	%r1050, %r1050, %r928;
	ld.global.u32 	%r929, [%rd9+244];
	xor.b32  	%r1049, %r1049, %r929;
	ld.global.u32 	%r930, [%rd9+248];
	xor.b32  	%r1048, %r1048, %r930;
	ld.global.u32 	%r931, [%rd9+252];
	xor.b32  	%r1047, %r1047, %r931;
	ld.global.u32 	%r932, [%rd9+256];
	xor.b32  	%r1046, %r1046, %r932;
$L__BB0_106:
	and.b32  	%r934, %r840, 8192;
	setp.eq.s32 	%p58, %r934, 0;
	@%p58 bra 	$L__BB0_108;
	ld.global.u32 	%r935, [%rd9+260];
	xor.b32  	%r1050, %r1050, %r935;
	ld.global.u32 	%r936, [%rd9+264];
	xor.b32  	%r1049, %r1049, %r936;
	ld.global.u32 	%r937, [%rd9+268];
	xor.b32  	%r1048, %r1048, %r937;
	ld.global.u32 	%r938, [%rd9+272];
	xor.b32  	%r1047, %r1047, %r938;
	ld.global.u32 	%r939, [%rd9+276];
	xor.b32  	%r1046, %r1046, %r939;
$L__BB0_108:
	and.b32  	%r941, %r840, 16384;
	setp.eq.s32 	%p59, %r941, 0;
	@%p59 bra 	$L__BB0_110;
	ld.global.u32 	%r942, [%rd9+280];
	xor.b32  	%r1050, %r1050, %r942;
	ld.global.u32 	%r943, [%rd9+284];
	xor.b32  	%r1049, %r1049, %r943;
	ld.global.u32 	%r944, [%rd9+288];
	xor.b32  	%r1048, %r1048, %r944;
	ld.global.u32 	%r945, [%rd9+292];
	xor.b32  	%r1047, %r1047, %r945;
	ld.global.u32 	%r946, [%rd9+296];
	xor.b32  	%r1046, %r1046, %r946;
$L__BB0_110:
	and.b32  	%r948, %r840, 32768;
	setp.eq.s32 	%p60, %r948, 0;
	@%p60 bra 	$L__BB0_112;
	ld.global.u32 	%r949, [%rd9+300];
	xor.b32  	%r1050, %r1050, %r949;
	ld.global.u32 	%r950, [%rd9+304];
	xor.b32  	%r1049, %r1049, %r950;
	ld.global.u32 	%r951, [%rd9+308];
	xor.b32  	%r1048, %r1048, %r951;
	ld.global.u32 	%r952, [%rd9+312];
	xor.b32  	%r1047, %r1047, %r952;
	ld.global.u32 	%r953, [%rd9+316];
	xor.b32  	%r1046, %r1046, %r953;
$L__BB0_112:
	add.s32 	%r1229, %r1229, 16;
	setp.ne.s32 	%p61, %r1229, 32;
	@%p61 bra 	$L__BB0_80;
	mad.lo.s32 	%r954, %r1223, -31, %r373;
	add.s32 	%r1223, %r954, 1;
	setp.ne.s32 	%p62, %r1223, 5;
	@%p62 bra 	$L__BB0_79;
	st.local.u32 	[%rd2+4], %r1050;
	st.local.v2.u32 	[%rd2+8], {%r1049, %r1048};
	st.local.v2.u32 	[%rd2+16], {%r1047, %r1046};
$L__BB0_115:
	shr.u64 	%rd36, %rd4, 2;
	add.s32 	%r1033, %r1033, 1;
	setp.gt.u64 	%p63, %rd4, 3;
	@%p63 bra 	$L__BB0_3;
$L__BB0_116:
	shr.u32 	%r956, %r1050, 2;
	xor.b32  	%r957, %r956, %r1050;
	shl.b32 	%r958, %r1046, 4;
	shl.b32 	%r959, %r957, 1;
	xor.b32  	%r960, %r959, %r958;
	xor.b32  	%r961, %r960, %r957;
	xor.b32  	%r1326, %r961, %r1046;
	add.s32 	%r962, %r2, %r1326;
	add.s32 	%r963, %r962, 1;
	and.b32  	%r955, %r963, 3;
	setp.gt.s32 	%p64, %r955, 1;
	@%p64 bra 	$L__BB0_121;
	setp.eq.s32 	%p66, %r955, 0;
	@%p66 bra 	$L__BB0_118;
	bra.uni 	$L__BB0_119;
$L__BB0_118:
	shr.u32 	%r991, %r1049, 2;
	xor.b32  	%r992, %r991, %r1049;
	shl.b32 	%r993, %r1326, 4;
	shl.b32 	%r994, %r992, 1;
	xor.b32  	%r995, %r994, %r993;
	xor.b32  	%r996, %r995, %r992;
	xor.b32  	%r1321, %r996, %r1326;
	add.s32 	%r1320, %r2, 724874;
	add.s32 	%r997, %r1321, %r1320;
	add.s32 	%r998, %r590, -2;
	rem.u32 	%r999, %r997, %r998;
	add.s32 	%r1322, %r999, 1;
	mov.b32 	%r1323, 1;
	bra.uni 	$L__BB0_123;
$L__BB0_119:
	add.s32 	%r1322, %r590, -2;
	shr.u32 	%r982, %r1049, 2;
	xor.b32  	%r983, %r982, %r1049;
	shl.b32 	%r984, %r1326, 4;
	shl.b32 	%r985, %r983, 1;
	xor.b32  	%r986, %r985, %r984;
	xor.b32  	%r987, %r986, %r983;
	xor.b32  	%r1321, %r987, %r1326;
	add.s32 	%r1320, %r2, 724874;
	add.s32 	%r988, %r1321, %r1320;
	rem.u32 	%r989, %r988, %r1322;
	add.s32 	%r1323, %r989, 1;
	bra.uni 	$L__BB0_123;
$L__BB0_120:
	shr.u32 	%r974, %r1049, 2;
	xor.b32  	%r975, %r974, %r1049;
	shl.b32 	%r976, %r1326, 4;
	shl.b32 	%r977, %r975, 1;
	xor.b32  	%r978, %r977, %r976;
	xor.b32  	%r979, %r978, %r975;
	xor.b32  	%r1321, %r979, %r1326;
	add.s32 	%r1320, %r2, 724874;
	add.s32 	%r980, %r1321, %r1320;
	add.s32 	%r1323, %r590, -2;
	rem.u32 	%r981, %r980, %r1323;
	add.s32 	%r1322, %r981, 1;
	bra.uni 	$L__BB0_123;
$L__BB0_121:
	setp.eq.s32 	%p65, %r955, 2;
	@%p65 bra 	$L__BB0_120;
	shr.u32 	%r965, %r1049, 2;
	xor.b32  	%r966, %r965, %r1049;
	shl.b32 	%r967, %r1326, 4;
	shl.b32 	%r968, %r966, 1;
	xor.b32  	%r969, %r968, %r967;
	xor.b32  	%r970, %r969, %r966;
	xor.b32  	%r1321, %r970, %r1326;
	add.s32 	%r1320, %r2, 724874;
	add.s32 	%r971, %r1321, %r1320;
	add.s32 	%r972, %r590, -2;
	rem.u32 	%r973, %r971, %r972;
	add.s32 	%r1323, %r973, 1;
	mov.b32 	%r1322, 1;
$L__BB0_123:
	setp.lt.s32 	%p67, %r591, 1;
	@%p67 bra 	$L__BB0_130;
	add.s32 	%r572, %r1, 1;
	add.s32 	%r573, %r590, -2;
	mov.b32 	%r1330, 0;
	mul.wide.s32 	%rd34, %r590, 4;
$L__BB0_125:
	mov.u32 	%r578, %r1047;
	mov.u32 	%r1047, %r1046;
	mov.u32 	%r1046, %r1326;
	mov.u32 	%r1326, %r1321;
	add.s32 	%r1001, %r1323, -1;
	mul.lo.s32 	%r583, %r1001, %r590;
	add.s32 	%r1002, %r583, %r1322;
	mul.wide.s32 	%rd26, %r1002, 4;
	add.s64 	%rd11, %rd1, %rd26;
	ld.global.u32 	%r1003, [%rd11];
	setp.ne.s32 	%p68, %r1003, 0;
	@%p68 bra 	$L__BB0_128;
	shl.b32 	%r1004, %r590, 1;
	add.s32 	%r584, %r583, %r1004;
	add.s32 	%r1005, %r584, %r1322;
	mul.wide.s32 	%rd27, %r1005, 4;
	add.s64 	%rd28, %rd1, %rd27;
	ld.global.u32 	%r1006, [%rd28];
	setp.ne.s32 	%p69, %r1006, 0;
	@%p69 bra 	$L__BB0_128;
	sub.s32 	%r1007, %r584, %r590;
	cvt.s64.s32 	%rd29, %r1007;
	cvt.s64.s32 	%rd30, %r1322;
	add.s64 	%rd31, %rd30, %rd29;
	shl.b64 	%rd32, %rd31, 2;
	add.s64 	%rd33, %rd1, %rd32;
	ld.global.u32 	%r1008, [%rd33+-4];
	setp.eq.s32 	%p70, %r1008, 0;
	@%p70 bra 	$L__BB0_129;
$L__BB0_128:
	add.s64 	%rd35, %rd11, %rd34;
	atom.relaxed.global.cas.b32 	%r1009, [%rd35], 0, %r572;
	setp.eq.s32 	%p71, %r1009, 0;
	@%p71 bra 	$L__BB0_130;
$L__BB0_129:
	shr.u32 	%r1010, %r1048, 2;
	xor.b32  	%r1011, %r1010, %r1048;
	shl.b32 	%r1012, %r1326, 4;
	shl.b32 	%r1013, %r1011, 1;
	xor.b32  	%r1014, %r1013, %r1012;
	xor.b32  	%r1015, %r1014, %r1011;
	xor.b32  	%r1321, %r1015, %r1326;
	add.s32 	%r1320, %r1320, 362437;
	add.s32 	%r1016, %r1321, %r1320;
	and.b32  	%r1017, %r1016, 3;
	setp.eq.s32 	%p72, %r1017, 2;
	selp.u32 	%r1018, 1, 0, %p72;
	setp.eq.s32 	%p73, %r1017, 3;
	selp.s32 	%r1019, -1, 0, %p73;
	add.s32 	%r1020, %r1322, %r1018;
	add.s32 	%r1021, %r1020, %r1019;
	setp.eq.s32 	%p74, %r1017, 0;
	selp.u32 	%r1022, 1, 0, %p74;
	setp.eq.s32 	%p75, %r1017, 1;
	selp.s32 	%r1023, -1, 0, %p75;
	add.s32 	%r1024, %r1323, %r1022;
	add.s32 	%r1025, %r1024, %r1023;
	setp.lt.s32 	%p76, %r1021, 1;
	min.s32 	%r1026, %r1021, %r573;
	selp.b32 	%r1322, 1, %r1026, %p76;
	setp.lt.s32 	%p77, %r1025, 1;
	min.s32 	%r1027, %r1025, %r573;
	selp.b32 	%r1323, 1, %r1027, %p77;
	add.s32 	%r1330, %r1330, 1;
	setp.ne.s32 	%p78, %r1330, %r591;
	mov.u32 	%r1048, %r578;
	@%p78 bra 	$L__BB0_125;
$L__BB0_130:
	ret;

}


// ===== COMPILED SASS (sm_100) =====

	.target	sm_100

	.elftype	@"ET_EXEC"


//--------------------- .note.nv.tkinfo           --------------------------
	.section	.note.nv.tkinfo,"",@"SHT_NOTE"
	.sectionflags	@"SHF_NOTE_NV_TKINFO"
	.tkinfo
        /*0018*/ 	.word	0x00000002
        /*0030*/ 	.string	""
        /*0030*/ 	.string	"ptxas"
        /*0030*/ 	.string	"Cuda compilation tools, release 13.0, V13.0.88"
        /*0030*/ 	.string	"Build cuda_13.0.r13.0/compiler.36424714_0"
        /*0030*/ 	.string	"-arch sm_100 -m 64 "



//--------------------- .note.nv.cuinfo           --------------------------
	.section	.note.nv.cuinfo,"",@"SHT_NOTE"
	.sectionflags	@"SHF_NOTE_NV_CUINFO"
        /*0018*/ 	.short	0x0002
        /*001a*/ 	.short	0x0064
        /*001c*/ 	.short	0x0082
	.zero		2


//--------------------- .nv.info                  --------------------------
	.section	.nv.info,"",@"SHT_CUDA_INFO"
	.align	4


	//----- nvinfo : EIATTR_REGCOUNT
	.align		4
        /*0000*/ 	.byte	0x04, 0x2f
        /*0002*/ 	.short	(.L_10 - .L_9)
	.align		4
.L_9:
        /*0004*/ 	.word	index@(_Z10dla_kernelPiiiiy)
        /*0008*/ 	.word	0x0000001f


	//----- nvinfo : EIATTR_FRAME_SIZE
	.align		4
.L_10:
        /*000c*/ 	.byte	0x04, 0x11
        /*000e*/ 	.short	(.L_12 - .L_11)
	.align		4
.L_11:
        /*0010*/ 	.word	index@(_Z10dla_kernelPiiiiy)
        /*0014*/ 	.word	0x00000030


	//----- nvinfo : EIATTR_MIN_STACK_SIZE
	.align		4
.L_12:
        /*0018*/ 	.byte	0x04, 0x12
        /*001a*/ 	.short	(.L_14 - .L_13)
	.align		4
.L_13:
        /*001c*/ 	.word	index@(_Z10dla_kernelPiiiiy)
        /*0020*/ 	.word	0x00000030
.L_14:


//--------------------- .nv.compat                --------------------------
	.section	.nv.compat,"",@"SHT_CUDA_COMPAT_INFO"
	.align	4
        /*0000*/ 	.byte	0x02, 0x09, 0x00, 0x00, 0x02, 0x02, 0x01, 0x00, 0x02, 0x05, 0x05, 0x00, 0x03, 0x07, 0x01, 0x01
        /*0010*/ 	.byte	0x02, 0x03, 0x00, 0x00, 0x02, 0x06, 0x01, 0x00, 0x04, 0x0b, 0x08, 0x00, 0x09, 0x00, 0x00, 0x00
        /*0020*/ 	.byte	0x00, 0x00, 0x00, 0x00


//--------------------- .nv.info._Z10dla_kernelPiiiiy --------------------------
	.section	.nv.info._Z10dla_kernelPiiiiy,"",@"SHT_CUDA_INFO"
	.sectionflags	@""
	.align	4


	//----- nvinfo : EIATTR_CUDA_API_VERSION
	.align		4
        /*0000*/ 	.byte	0x04, 0x37
        /*0002*/ 	.short	(.L_16 - .L_15)
.L_15:
        /*0004*/ 	.word	0x00000082


	//----- nvinfo : EIATTR_KPARAM_INFO
	.align		4
.L_16:
        /*0008*/ 	.byte	0x04, 0x17
        /*000a*/ 	.short	(.L_18 - .L_17)
.L_17:
        /*000c*/ 	.word	0x00000000
        /*0010*/ 	.short	0x0004
        /*0012*/ 	.short	0x0018
        /*0014*/ 	.byte	0x00, 0xf0, 0x21, 0x00


	//----- nvinfo : EIATTR_KPARAM_INFO
	.align		4
.L_18:
        /*0018*/ 	.byte	0x04, 0x17
        /*001a*/ 	.short	(.L_20 - .L_19)
.L_19:
        /*001c*/ 	.word	0x00000000
        /*0020*/ 	.short	0x0003
        /*0022*/ 	.short	0x0010
        /*0024*/ 	.byte	0x00, 0xf0, 0x11, 0x00


	//----- nvinfo : EIATTR_KPARAM_INFO
	.align		4
.L_20:
        /*0028*/ 	.byte	0x04, 0x17
        /*002a*/ 	.short	(.L_22 - .L_21)
.L_21:
        /*002c*/ 	.word	0x00000000
        /*0030*/ 	.short	0x0002
        /*0032*/ 	.short	0x000c
        /*0034*/ 	.byte	0x00, 0xf0, 0x11, 0x00


	//----- nvinfo : EIATTR_KPARAM_INFO
	.align		4
.L_22:
        /*0038*/ 	.byte	0x04, 0x17
        /*003a*/ 	.short	(.L_24 - .L_23)
.L_23:
        /*003c*/ 	.word	0x00000000
        /*0040*/ 	.short	0x0001
        /*0042*/ 	.short	0x0008
        /*0044*/ 	.byte	0x00, 0xf0, 0x11, 0x00


	//----- nvinfo : EIATTR_KPARAM_INFO
	.align		4
.L_24:
        /*0048*/ 	.byte	0x04, 0x17
        /*004a*/ 	.short	(.L_26 - .L_25)
.L_25:
        /*004c*/ 	.word	0x00000000
        /*0050*/ 	.short	0x0000
        /*0052*/ 	.short	0x0000
        /*0054*/ 	.byte	0x00, 0xf5, 0x21, 0x00


	//----- nvinfo : EIATTR_SPARSE_MMA_MASK
	.align		4
.L_26:
        /*0058*/ 	.byte	0x03, 0x50
        /*005a*/ 	.short	0x0000


	//----- nvinfo : EIATTR_MAXREG_COUNT
	.align		4
        /*005c*/ 	.byte	0x03, 0x1b
        /*005e*/ 	.short	0x00ff


	//----- nvinfo : EIATTR_MERCURY_ISA_VERSION
	.align		4
        /*0060*/ 	.byte	0x03, 0x5f
        /*0062*/ 	.short	0x0101


	//----- nvinfo : EIATTR_VRC_CTA_INIT_COUNT
	.align		4
        /*0064*/ 	.byte	0x02, 0x4a
	.zero		1
	.zero		1


	//----- nvinfo : EIATTR_EXIT_INSTR_OFFSETS
	.align		4
        /*0068*/ 	.byte	0x04, 0x1c
        /*006a*/ 	.short	(.L_28 - .L_27)


	//   ....[0]....
.L_27:
        /*006c*/ 	.word	0x00000080


	//   ....[1]....
        /*0070*/ 	.word	0x00002fe0


	//   ....[2]....
        /*0074*/ 	.word	0x00003270


	//   ....[3]....
        /*0078*/ 	.word	0x00003480


	//----- nvinfo : EIATTR_CRS_STACK_SIZE
	.align		4
.L_28:
        /*007c*/ 	.byte	0x04, 0x1e
        /*007e*/ 	.short	(.L_30 - .L_29)
.L_29:
        /*0080*/ 	.word	0x00000000


	//----- nvinfo : EIATTR_CBANK_PARAM_SIZE
	.align		4
.L_30:
        /*0084*/ 	.byte	0x03, 0x19
        /*0086*/ 	.short	0x0020


	//----- nvinfo : EIATTR_PARAM_CBANK
	.align		4
        /*0088*/ 	.byte	0x04, 0x0a
        /*008a*/ 	.short	(.L_32 - .L_31)
	.align		4
.L_31:
        /*008c*/ 	.word	index@(.nv.constant0._Z10dla_kernelPiiiiy)
        /*0090*/ 	.short	0x0380
        /*0092*/ 	.short	0x0020


	//----- nvinfo : EIATTR_SW_WAR
	.align		4
.L_32:
        /*0094*/ 	.byte	0x04, 0x36
        /*0096*/ 	.short	(.L_34 - .L_33)
.L_33:
        /*0098*/ 	.word	0x00000008
.L_34:


//--------------------- .nv.callgraph             --------------------------
	.section	.nv.callgraph,"",@"SHT_CUDA_CALLGRAPH"
	.align	4
	.sectionentsize	8
	.align		4
        /*0000*/ 	.word	0x00000000
	.align		4
        /*0004*/ 	.word	0xffffffff
	.align		4
        /*0008*/ 	.word	0x00000000
	.align		4
        /*000c*/ 	.word	0xfffffffe
	.align		4
        /*0010*/ 	.word	0x00000000
	.align		4
        /*0014*/ 	.word	0xfffffffd
	.align		4
        /*0018*/ 	.word	0x00000000
	.align		4
        /*001c*/ 	.word	0xfffffffc


//--------------------- .nv.constant4             --------------------------
	.section	.nv.constant4,"a",@progbits
	.align	8
	.align		8
.nv.constant4:
        /*0000*/ 	.dword	precalc_xorwow_matrix
	.align		8
        /*0008*/ 	.dword	precalc_xorwow_offset_matrix
	.align		8
        /*0010*/ 	.dword	mrg32k3aM1
	.align		8
        /*0018*/ 	.dword	mrg32k3aM2
	.align		8
        /*0020*/ 	.dword	mrg32k3aM1SubSeq
	.align		8
        /*0028*/ 	.dword	mrg32k3aM2SubSeq
	.align		8
        /*0030*/ 	.dword	mrg32k3aM1Seq
	.align		8
        /*0038*/ 	.dword	mrg32k3aM2Seq


//--------------------- .nv.constant3             --------------------------
	.section	.nv.constant3,"a",@progbits
	.align	8
.nv.constant3:
	.type		__cr_lgamma_table,@object
	.size		__cr_lgamma_table,(.L_8 - __cr_lgamma_table)
__cr_lgamma_table:
        /*0000*/ 	.byte	0x00, 0x00, 0x00, 0x00, 0x00, 0x00, 0x00, 0x00, 0x00, 0x00, 0x00, 0x00, 0x00, 0x00, 0x00, 0x00
        /*0010*/ 	.byte	0xef, 0x39, 0xfa, 0xfe, 0x42, 0x2e, 0xe6, 0x3f, 0x02, 0x20, 0x2a, 0xfa, 0x0b, 0xab, 0xfc, 0x3f
        /*0020*/ 	.byte	0xf9, 0x2c, 0x92, 0x7c, 0xa7, 0x6c, 0x09, 0x40, 0xc9, 0x79, 0x44, 0x3c, 0x64, 0x26, 0x13, 0x40
        /*0030*/ 	.byte	0xca, 0x01, 0xcf, 0x3a, 0x27, 0x51, 0x1a, 0x40, 0x30, 0xcc, 0x2d, 0xf3, 0xe1, 0x0c, 0x21, 0x40
        /*0040*/ 	.byte	0x0d, 0xb7, 0xfc, 0x82, 0x8e, 0x35, 0x25, 0x40
.L_8:


//--------------------- .text._Z10dla_kernelPiiiiy --------------------------
	.section	.text._Z10dla_kernelPiiiiy,"ax",@progbits
	.align	128
        .global         _Z10dla_kernelPiiiiy
        .type           _Z10dla_kernelPiiiiy,@function
        .size           _Z10dla_kernelPiiiiy,(.L_x_22 - _Z10dla_kernelPiiiiy)
        .other          _Z10dla_kernelPiiiiy,@"STO_CUDA_ENTRY STV_DEFAULT"
_Z10dla_kernelPiiiiy:
.text._Z10dla_kernelPiiiiy:
[----:B------:R-:W0:Y:S01]  /*0000*/  LDC R1, c[0x0][0x37c] ;  /* 0x0000df00ff017b82 */ /* 0x000e220000000800 */
[----:B------:R-:W1:Y:S07]  /*0010*/  S2R R3, SR_TID.X ;  /* 0x0000000000037919 */ /* 0x000e6e0000002100 */
[----:B------:R-:W1:Y:S01]  /*0020*/  S2UR UR4, SR_CTAID.X ;  /* 0x00000000000479c3 */ /* 0x000e620000002500 */
[----:B------:R-:W2:Y:S01]  /*0030*/  LDCU UR5, c[0x0][0x38c] ;  /* 0x00007180ff0577ac */ /* 0x000ea20008000800 */
[----:B0-----:R-:W-:-:S06]  /*0040*/  VIADD R1, R1, 0xffffffd0 ;  /* 0xffffffd001017836 */ /* 0x001fcc0000000000 */
[----:B------:R-:W1:Y:S02]  /*0050*/  LDC R10, c[0x0][0x360] ;  /* 0x0000d800ff0a7b82 */ /* 0x000e640000000800 */
[----:B-1----:R-:W-:-:S05]  /*0060*/  IMAD R10, R10, UR4, R3 ;  /* 0x000000040a0a7c24 */ /* 0x002fca000f8e0203 */
[----:B--2---:R-:W-:-:S13]  /*0070*/  ISETP.GE.AND P0, PT, R10, UR5, PT ;  /* 0x000000050a007c0c */ /* 0x004fda000bf06270 */
[----:B------:R-:W-:Y:S05]  /*0080*/  @P0 EXIT ;  /* 0x000000000000094d */ /* 0x000fea0003800000 */
[----:B------:R-:W0:Y:S01]  /*0090*/  LDC.64 R2, c[0x0][0x398] ;  /* 0x0000e600ff027b82 */ /* 0x000e220000000a00 */
[----:B------:R-:W-:Y:S01]  /*00a0*/  ISETP.NE.AND P0, PT, R10, RZ, PT ;  /* 0x000000ff0a00720c */ /* 0x000fe20003f05270 */
[----:B------:R-:W1:Y:S01]  /*00b0*/  LDCU.64 UR6, c[0x0][0x358] ;  /* 0x00006b00ff0677ac */ /* 0x000e620008000a00 */
[----:B------:R-:W-:Y:S01]  /*00c0*/  BSSY.RECONVERGENT B0, `(.L_x_0) ;  /* 0x0000262000007945 */ /* 0x000fe20003800200 */
[----:B0-----:R-:W-:Y:S02]  /*00d0*/  LOP3.LUT R0, R2, 0xaad26b49, RZ, 0x3c, !PT ;  /* 0xaad26b4902007812 */ /* 0x001fe400078e3cff */
[----:B------:R-:W-:-:S03]  /*00e0*/  LOP3.LUT R2, R3, 0xf7dcefdd, RZ, 0x3c, !PT ;  /* 0xf7dcefdd03027812 */ /* 0x000fc600078e3cff */
[----:B------:R-:W-:Y:S02]  /*00f0*/  IMAD R0, R0, 0x4182bed5, RZ ;  /* 0x4182bed500007824 */ /* 0x000fe400078e02ff */
[----:B------:R-:W-:Y:S02]  /*0100*/  IMAD R3, R2, -0x658354e5, RZ ;  /* 0x9a7cab1b02037824 */ /* 0x000fe400078e02ff */
[C---:B------:R-:W-:Y:S01]  /*0110*/  VIADD R7, R0.reuse, 0x75bcd15 ;  /* 0x075bcd1500077836 */ /* 0x040fe20000000000 */
[C---:B------:R-:W-:Y:S01]  /*0120*/  LOP3.LUT R4, R0.reuse, 0x159a55e5, RZ, 0x3c, !PT ;  /* 0x159a55e500047812 */ /* 0x040fe200078e3cff */
[C---:B------:R-:W-:Y:S01]  /*0130*/  IMAD.IADD R6, R0.reuse, 0x1, R3 ;  /* 0x0000000100067824 */ /* 0x040fe200078e0203 */
[C---:B------:R-:W-:Y:S01]  /*0140*/  LOP3.LUT R2, R3.reuse, 0x5491333, RZ, 0x3c, !PT ;  /* 0x0549133303027812 */ /* 0x040fe200078e3cff */
[----:B------:R-:W-:Y:S02]  /*0150*/  VIADD R5, R3, 0x1f123bb5 ;  /* 0x1f123bb503057836 */ /* 0x000fe40000000000 */
[----:B------:R-:W-:-:S02]  /*0160*/  VIADD R3, R0, 0x583f19 ;  /* 0x00583f1900037836 */ /* 0x000fc40000000000 */
[----:B------:R-:W-:Y:S01]  /*0170*/  VIADD R6, R6, 0x64f0c9 ;  /* 0x0064f0c906067836 */ /* 0x000fe20000000000 */
[----:B------:R0:W-:Y:S04]  /*0180*/  STL.64 [R1+0x8], R4 ;  /* 0x0000080401007387 */ /* 0x0001e80000100a00 */
[----:B------:R0:W-:Y:S04]  /*0190*/  STL.64 [R1+0x10], R2 ;  /* 0x0000100201007387 */ /* 0x0001e80000100a00 */
[----:B------:R0:W-:Y:S01]  /*01a0*/  STL.64 [R1], R6 ;  /* 0x0000000601007387 */ /* 0x0001e20000100a00 */
[----:B-1----:R-:W-:Y:S05]  /*01b0*/  @!P0 BRA `(.L_x_1) ;  /* 0x0000002400488947 */ /* 0x002fea0003800000 */
[--C-:B------:R-:W-:Y:S01]  /*01c0*/  SHF.R.S32.HI R14, RZ, 0x1f, R10.reuse ;  /* 0x0000001fff0e7819 */ /* 0x100fe2000001140a */
[----:B------:R-:W-:Y:S02]  /*01d0*/  IMAD.MOV.U32 R11, RZ, RZ, R10 ;  /* 0x000000ffff0b7224 */ /* 0x000fe400078e000a */
[----:B0-----:R-:W-:-:S07]  /*01e0*/  IMAD.MOV.U32 R6, RZ, RZ, RZ ;  /* 0x000000ffff067224 */ /* 0x001fce00078e00ff */
.L_x_10:
[----:B------:R-:W-:Y:S01]  /*01f0*/  LOP3.LUT R0, R11, 0x3, RZ, 0xc0, !PT ;  /* 0x000000030b007812 */ /* 0x000fe200078ec0ff */
[----:B------:R-:W-:Y:S03]  /*0200*/  BSSY.RECONVERGENT B1, `(.L_x_2) ;  /* 0x0000247000017945 */ /* 0x000fe60003800200 */
[----:B------:R-:W-:-:S04]  /*0210*/  ISETP.NE.U32.AND P0, PT, R0, RZ, PT ;  /* 0x000000ff0000720c */ /* 0x000fc80003f05070 */
[----:B------:R-:W-:-:S13]  /*0220*/  ISETP.NE.AND.EX P0, PT, RZ, RZ, PT, P0 ;  /* 0x000000ffff00720c */ /* 0x000fda0003f05300 */
[----:B0-----:R-:W-:Y:S05]  /*0230*/  @!P0 BRA `(.L_x_3) ;  /* 0x00000024000c8947 */ /* 0x001fea0003800000 */
[----:B------:R-:W0:Y:S01]  /*0240*/  LDC.64 R8, c[0x4][RZ] ;  /* 0x01000000ff087b82 */ /* 0x000e220000000a00 */
[----:B------:R-:W-:Y:S01]  /*0250*/  IMAD.MOV.U32 R0, RZ, RZ, RZ ;  /* 0x000000ffff007224 */ /* 0x000fe200078e00ff */
[----:B------:R-:W-:Y:S02]  /*0260*/  CS2R R2, SRZ ;  /* 0x0000000000027805 */ /* 0x000fe4000001ff00 */
[----:B------:R-:W-:Y:S01]  /*0270*/  CS2R R4, SRZ ;  /* 0x0000000000047805 */ /* 0x000fe2000001ff00 */
[----:B------:R-:W-:Y:S02]  /*0280*/  IMAD.MOV.U32 R7, RZ, RZ, RZ ;  /* 0x000000ffff077224 */ /* 0x000fe400078e00ff */
[----:B0-----:R-:W-:-:S07]  /*0290*/  IMAD.WIDE.U32 R8, R6, 0xc80, R8 ;  /* 0x00000c8006087825 */ /* 0x001fce00078e0008 */
.L_x_5:
[----:B------:R-:W-:-:S06]  /*02a0*/  IMAD R15, R0, 0x4, R1 ;  /* 0x00000004000f7824 */ /* 0x000fcc00078e0201 */
[----:B------:R-:W5:Y:S01]  /*02b0*/  LDL R15, [R15+0x4] ;  /* 0x000004000f0f7983 */ /* 0x000f620000100800 */
[----:B------:R-:W-:-:S05]  /*02c0*/  UMOV UR4, URZ ;  /* 0x000000ff00047c82 */ /* 0x000fca0008000000 */
.L_x_4:
[----:B-----5:R-:W-:Y:S01]  /*02d0*/  SHF.R.U32.HI R22, RZ, UR4, R15 ;  /* 0x00000004ff167c19 */ /* 0x020fe2000801160f */
[----:B------:R-:W-:-:S03]  /*02e0*/  IMAD.SHL.U32 R12, R0, 0x20, RZ ;  /* 0x00000020000c7824 */ /* 0x000fc600078e00ff */
[----:B------:R-:W-:Y:S01]  /*02f0*/  LOP3.LUT R13, R22, 0x1, RZ, 0xc0, !PT ;  /* 0x00000001160d7812 */ /* 0x000fe200078ec0ff */
[----:B------:R-:W-:-:S03]  /*0300*/  VIADD R12, R12, UR4 ;  /* 0x000000040c0c7c36 */ /* 0x000fc60008000000 */
[----:B------:R-:W-:Y:S01]  /*0310*/  ISETP.NE.U32.AND P0, PT, R13, 0x1, PT ;  /* 0x000000010d00780c */ /* 0x000fe20003f05070 */
[----:B------:R-:W-:-:S03]  /*0320*/  IMAD R13, R12, 0x5, RZ ;  /* 0x000000050c0d7824 */ /* 0x000fc600078e02ff */
[----:B------:R-:W-:Y:S01]  /*0330*/  R2P PR, R22, 0x7e ;  /* 0x0000007e16007804 */ /* 0x000fe20000000000 */
[----:B------:R-:W-:-:S08]  /*0340*/  IMAD.WIDE.U32 R12, R13, 0x4, R8 ;  /* 0x000000040d0c7825 */ /* 0x000fd000078e0008 */
[----:B------:R-:W2:Y:S04]  /*0350*/  @!P0 LDG.E R16, desc[UR6][R12.64+0x10] ;  /* 0x000010060c108981 */ /* 0x000ea8000c1e1900 */
[----:B------:R-:W3:Y:S04]  /*0360*/  @P1 LDG.E R18, desc[UR6][R12.64+0x24] ;  /* 0x000024060c121981 */ /* 0x000ee8000c1e1900 */
[----:B------:R-:W4:Y:S04]  /*0370*/  @P2 LDG.E R20, desc[UR6][R12.64+0x38] ;  /* 0x000038060c142981 */ /* 0x000f28000c1e1900 */
[----:B------:R-:W4:Y:S04]  /*0380*/  @P3 LDG.E R24, desc[UR6][R12.64+0x4c] ;  /* 0x00004c060c183981 */ /* 0x000f28000c1e1900 */
[----:B------:R-:W4:Y:S04]  /*0390*/  @P4 LDG.E R26, desc[UR6][R12.64+0x60] ;  /* 0x000060060c1a4981 */ /* 0x000f28000c1e1900 */
[----:B------:R-:W4:Y:S04]  /*03a0*/  @!P0 LDG.E R17, desc[UR6][R12.64+0x4] ;  /* 0x000004060c118981 */ /* 0x000f28000c1e1900 */
[----:B------:R-:W4:Y:S04]  /*03b0*/  @!P0 LDG.E R19, desc[UR6][R12.64+0xc] ;  /* 0x00000c060c138981 */ /* 0x000f28000c1e1900 */
[----:B------:R-:W4:Y:S04]  /*03c0*/  @P1 LDG.E R21, desc[UR6][R12.64+0x18] ;  /* 0x000018060c151981 */ /* 0x000f28000c1e1900 */
[----:B------:R-:W4:Y:S04]  /*03d0*/  @P3 LDG.E R23, desc[UR6][R12.64+0x40] ;  /* 0x000040060c173981 */ /* 0x000f28000c1e1900 */
[----:B------:R-:W4:Y:S04]  /*03e0*/  @P5 LDG.E R25, desc[UR6][R12.64+0x70] ;  /* 0x000070060c195981 */ /* 0x000f28000c1e1900 */
[----:B------:R-:W4:Y:S01]  /*03f0*/  @P6 LDG.E R28, desc[UR6][R12.64+0x88] ;  /* 0x000088060c1c6981 */ /* 0x000f22000c1e1900 */
[----:B--2---:R-:W-:-:S03]  /*0400*/  @!P0 LOP3.LUT R3, R3, R16, RZ, 0x3c, !PT ;  /* 0x0000001003038212 */ /* 0x004fc600078e3cff */
[----:B------:R-:W2:Y:S01]  /*0410*/  @!P0 LDG.E R16, desc[UR6][R12.64] ;  /* 0x000000060c108981 */ /* 0x000ea2000c1e1900 */
[----:B---3--:R-:W-:-:S03]  /*0420*/  @P1 LOP3.LUT R3, R3, R18, RZ, 0x3c, !PT ;  /* 0x0000001203031212 */ /* 0x008fc600078e3cff */
[----:B------:R-:W3:Y:S01]  /*0430*/  @!P0 LDG.E R18, desc[UR6][R12.64+0x8] ;  /* 0x000008060c128981 */ /* 0x000ee2000c1e1900 */
[----:B----4-:R-:W-:-:S03]  /*0440*/  @P2 LOP3.LUT R3, R3, R20, RZ, 0x3c, !PT ;  /* 0x0000001403032212 */ /* 0x010fc600078e3cff */
[----:B------:R-:W4:Y:S01]  /*0450*/  @P1 LDG.E R20, desc[UR6][R12.64+0x14] ;  /* 0x000014060c141981 */ /* 0x000f22000c1e1900 */
[----:B------:R-:W-:-:S03]  /*0460*/  @P3 LOP3.LUT R3, R3, R24, RZ, 0x3c, !PT ;  /* 0x0000001803033212 */ /* 0x000fc600078e3cff */
[----:B------:R-:W4:Y:S01]  /*0470*/  @P5 LDG.E R24, desc[UR6][R12.64+0x74] ;  /* 0x000074060c185981 */ /* 0x000f22000c1e1900 */
[----:B------:R-:W-:-:S03]  /*0480*/  @P4 LOP3.LUT R3, R3, R26, RZ, 0x3c, !PT ;  /* 0x0000001a03034212 */ /* 0x000fc600078e3cff */
[----:B------:R-:W4:Y:S01]  /*0490*/  @P3 LDG.E R26, desc[UR6][R12.64+0x44] ;  /* 0x000044060c1a3981 */ /* 0x000f22000c1e1900 */
[----:B------:R-:W-:-:S03]  /*04a0*/  @!P0 LOP3.LUT R4, R4, R17, RZ, 0x3c, !PT ;  /* 0x0000001104048212 */ /* 0x000fc600078e3cff */
[----:B------:R-:W4:Y:S01]  /*04b0*/  @P1 LDG.E R17, desc[UR6][R12.64+0x20] ;  /* 0x000020060c111981 */ /* 0x000f22000c1e1900 */
[----:B------:R-:W-:-:S03]  /*04c0*/  @!P0 LOP3.LUT R2, R2, R19, RZ, 0x3c, !PT ;  /* 0x0000001302028212 */ /* 0x000fc600078e3cff */
[----:B------:R-:W4:Y:S01]  /*04d0*/  @P2 LDG.E R19, desc[UR6][R12.64+0x2c] ;  /* 0x00002c060c132981 */ /* 0x000f22000c1e1900 */
[----:B------:R-:W-:-:S03]  /*04e0*/  @P1 LOP3.LUT R4, R4, R21, RZ, 0x3c, !PT ;  /* 0x0000001504041212 */ /* 0x000fc600078e3cff */
[----:B------:R-:W4:Y:S01]  /*04f0*/  @P2 LDG.E R21, desc[UR6][R12.64+0x34] ;  /* 0x000034060c152981 */ /* 0x000f22000c1e1900 */
[----:B--2---:R-:W-:-:S03]  /*0500*/  @!P0 LOP3.LUT R7, R7, R16, RZ, 0x3c, !PT ;  /* 0x0000001007078212 */ /* 0x004fc600078e3cff */
[----:B------:R-:W2:Y:S01]  /*0510*/  @P1 LDG.E R16, desc[UR6][R12.64+0x1c] ;  /* 0x00001c060c101981 */ /* 0x000ea2000c1e1900 */
[----:B---3--:R-:W-:-:S03]  /*0520*/  @!P0 LOP3.LUT R5, R5, R18, RZ, 0x3c, !PT ;  /* 0x0000001205058212 */ /* 0x008fc600078e3cff */
[----:B------:R-:W3:Y:S01]  /*0530*/  @P2 LDG.E R18, desc[UR6][R12.64+0x28] ;  /* 0x000028060c122981 */ /* 0x000ee2000c1e1900 */
[----:B----4-:R-:W-:-:S03]  /*0540*/  @P1 LOP3.LUT R7, R7, R20, RZ, 0x3c, !PT ;  /* 0x0000001407071212 */ /* 0x010fc600078e3cff */
[----:B------:R-:W4:Y:S01]  /*0550*/  @P2 LDG.E R20, desc[UR6][R12.64+0x30] ;  /* 0x000030060c142981 */ /* 0x000f22000c1e1900 */
[----:B------:R-:W-:-:S03]  /*0560*/  @P5 LOP3.LUT R3, R3, R24, RZ, 0x3c, !PT ;  /* 0x0000001803035212 */ /* 0x000fc600078e3cff */
[----:B------:R-:W4:Y:S01]  /*0570*/  @P3 LDG.E R24, desc[UR6][R12.64+0x3c] ;  /* 0x00003c060c183981 */ /* 0x000f22000c1e1900 */
[----:B------:R-:W-:-:S03]  /*0580*/  @P1 LOP3.LUT R2, R2, R17, RZ, 0x3c, !PT ;  /* 0x0000001102021212 */ /* 0x000fc600078e3cff */
[----:B------:R-:W4:Y:S01]  /*0590*/  @P3 LDG.E R17, desc[UR6][R12.64+0x48] ;  /* 0x000048060c113981 */ /* 0x000f22000c1e1900 */
[----:B------:R-:W-:-:S03]  /*05a0*/  @P2 LOP3.LUT R4, R4, R19, RZ, 0x3c, !PT ;  /* 0x0000001304042212 */ /* 0x000fc600078e3cff */
[----:B------:R-:W4:Y:S01]  /*05b0*/  @P4 LDG.E R19, desc[UR6][R12.64+0x54] ;  /* 0x000054060c134981 */ /* 0x000f22000c1e1900 */
[----:B------:R-:W-:Y:S02]  /*05c0*/  @P2 LOP3.LUT R2, R2, R21, RZ, 0x3c, !PT ;  /* 0x0000001502022212 */ /* 0x000fe400078e3cff */
[----:B------:R-:W-:Y:S01]  /*05d0*/  @P3 LOP3.LUT R4, R4, R23, RZ, 0x3c, !PT ;  /* 0x0000001704043212 */ /* 0x000fe200078e3cff */
[----:B------:R-:W4:Y:S04]  /*05e0*/  @P4 LDG.E R21, desc[UR6][R12.64+0x5c] ;  /* 0x00005c060c154981 */ /* 0x000f28000c1e1900 */
[----:B------:R-:W4:Y:S01]  /*05f0*/  @P5 LDG.E R23, desc[UR6][R12.64+0x68] ;  /* 0x000068060c175981 */ /* 0x000f22000c1e1900 */
[----:B--2---:R-:W-:-:S03]  /*0600*/  @P1 LOP3.LUT R5, R5, R16, RZ, 0x3c, !PT ;  /* 0x0000001005051212 */ /* 0x004fc600078e3cff */
[----:B------:R-:W2:Y:S01]  /*0610*/  @P4 LDG.E R16, desc[UR6][R12.64+0x50] ;  /* 0x000050060c104981 */ /* 0x000ea2000c1e1900 */
[----:B---3--:R-:W-:-:S03]  /*0620*/  @P2 LOP3.LUT R7, R7, R18, RZ, 0x3c, !PT ;  /* 0x0000001207072212 */ /* 0x008fc600078e3cff */
[----:B------:R-:W3:Y:S01]  /*0630*/  @P4 LDG.E R18, desc[UR6][R12.64+0x58] ;  /* 0x000058060c124981 */ /* 0x000ee2000c1e1900 */
[----:B----4-:R-:W-:-:S03]  /*0640*/  @P2 LOP3.LUT R5, R5, R20, RZ, 0x3c, !PT ;  /* 0x0000001405052212 */ /* 0x010fc600078e3cff */
[----:B------:R-:W4:Y:S01]  /*0650*/  @P5 LDG.E R20, desc[UR6][R12.64+0x64] ;  /* 0x000064060c145981 */ /* 0x000f22000c1e1900 */
[----:B------:R-:W-:-:S03]  /*0660*/  @P3 LOP3.LUT R7, R7, R24, RZ, 0x3c, !PT ;  /* 0x0000001807073212 */ /* 0x000fc600078e3cff */
[----:B------:R-:W4:Y:S01]  /*0670*/  @P5 LDG.E R24, desc[UR6][R12.64+0x6c] ;  /* 0x00006c060c185981 */ /* 0x000f22000c1e1900 */
[----:B------:R-:W-:Y:S02]  /*0680*/  LOP3.LUT P0, RZ, R22, 0x80, RZ, 0xc0, !PT ;  /* 0x0000008016ff7812 */ /* 0x000fe4000780c0ff */
[----:B------:R-:W-:Y:S02]  /*0690*/  @P3 LOP3.LUT R5, R5, R26, RZ, 0x3c, !PT ;  /* 0x0000001a05053212 */ /* 0x000fe400078e3cff */
[----:B------:R-:W-:Y:S02]  /*06a0*/  @P3 LOP3.LUT R2, R2, R17, RZ, 0x3c, !PT ;  /* 0x0000001102023212 */ /* 0x000fe400078e3cff */
[----:B------:R-:W4:Y:S01]  /*06b0*/  @P6 LDG.E R17, desc[UR6][R12.64+0x7c] ;  /* 0x00007c060c116981 */ /* 0x000f22000c1e1900 */
[----:B------:R-:W-:-:S03]  /*06c0*/  @P4 LOP3.LUT R4, R4, R19, RZ, 0x3c, !PT ;  /* 0x0000001304044212 */ /* 0x000fc600078e3cff */
[----:B------:R-:W4:Y:S01]  /*06d0*/  @P6 LDG.E R19, desc[UR6][R12.64+0x84] ;  /* 0x000084060c136981 */ /* 0x000f22000c1e1900 */
[----:B------:R-:W-:-:S03]  /*06e0*/  @P4 LOP3.LUT R2, R2, R21, RZ, 0x3c, !PT ;  /* 0x0000001502024212 */ /* 0x000fc600078e3cff */
[----:B------:R-:W4:Y:S01]  /*06f0*/  @P0 LDG.E R26, desc[UR6][R12.64+0x9c] ;  /* 0x00009c060c1a0981 */ /* 0x000f22000c1e1900 */
[----:B------:R-:W-:-:S03]  /*0700*/  @P5 LOP3.LUT R4, R4, R23, RZ, 0x3c, !PT ;  /* 0x0000001704045212 */ /* 0x000fc600078e3cff */
        /* <DEDUP_REMOVED lines=10> */
[----:B------:R-:W-:Y:S02]  /*07b0*/  @P5 LOP3.LUT R2, R2, R25, RZ, 0x3c, !PT ;  /* 0x0000001902025212 */ /* 0x000fe400078e3cff */
[----:B------:R-:W-:Y:S02]  /*07c0*/  @P6 LOP3.LUT R3, R3, R28, RZ, 0x3c, !PT ;  /* 0x0000001c03036212 */ /* 0x000fe400078e3cff */
[----:B------:R-:W-:Y:S02]  /*07d0*/  @P6 LOP3.LUT R4, R4, R17, RZ, 0x3c, !PT ;  /* 0x0000001104046212 */ /* 0x000fe400078e3cff */
[----:B------:R-:W-:Y:S02]  /*07e0*/  @P6 LOP3.LUT R2, R2, R19, RZ, 0x3c, !PT ;  /* 0x0000001302026212 */ /* 0x000fe400078e3cff */
[----:B------:R-:W-:Y:S02]  /*07f0*/  @P0 LOP3.LUT R3, R3, R26, RZ, 0x3c, !PT ;  /* 0x0000001a03030212 */ /* 0x000fe400078e3cff */
[----:B------:R-:W-:-:S02]  /*0800*/  @P0 LOP3.LUT R4, R4, R21, RZ, 0x3c, !PT ;  /* 0x0000001504040212 */ /* 0x000fc400078e3cff */
[----:B------:R-:W-:Y:S02]  /*0810*/  @P0 LOP3.LUT R2, R2, R23, RZ, 0x3c, !PT ;  /* 0x0000001702020212 */ /* 0x000fe400078e3cff */
[----:B--2---:R-:W-:Y:S02]  /*0820*/  @P6 LOP3.LUT R7, R7, R16, RZ, 0x3c, !PT ;  /* 0x0000001007076212 */ /* 0x004fe400078e3cff */
[----:B---3--:R-:W-:Y:S02]  /*0830*/  @P6 LOP3.LUT R5, R5, R18, RZ, 0x3c, !PT ;  /* 0x0000001205056212 */ /* 0x008fe400078e3cff */
[----:B----4-:R-:W-:Y:S02]  /*0840*/  @P0 LOP3.LUT R7, R7, R20, RZ, 0x3c, !PT ;  /* 0x0000001407070212 */ /* 0x010fe400078e3cff */
[----:B------:R-:W-:Y:S02]  /*0850*/  @P0 LOP3.LUT R5, R5, R24, RZ, 0x3c, !PT ;  /* 0x0000001805050212 */ /* 0x000fe400078e3cff */
[----:B------:R-:W-:-:S13]  /*0860*/  R2P PR, R22.B1, 0x7f ;  /* 0x0000007f16007804 */ /* 0x000fda0000001000 */
[----:B------:R-:W2:Y:S04]  /*0870*/  @P0 LDG.E R18, desc[UR6][R12.64+0xa0] ;  /* 0x0000a0060c120981 */ /* 0x000ea8000c1e1900 */
[----:B------:R-:W3:Y:S04]  /*0880*/  @P0 LDG.E R19, desc[UR6][R12.64+0xa4] ;  /* 0x0000a4060c130981 */ /* 0x000ee8000c1e1900 */
[----:B------:R-:W4:Y:S04]  /*0890*/  @P0 LDG.E R20, desc[UR6][R12.64+0xa8] ;  /* 0x0000a8060c140981 */ /* 0x000f28000c1e1900 */
[----:B------:R-:W4:Y:S04]  /*08a0*/  @P0 LDG.E R21, desc[UR6][R12.64+0xac] ;  /* 0x0000ac060c150981 */ /* 0x000f28000c1e1900 */
[----:B------:R-:W4:Y:S04]  /*08b0*/  @P0 LDG.E R24, desc[UR6][R12.64+0xb0] ;  /* 0x0000b0060c180981 */ /* 0x000f28000c1e1900 */
[----:B------:R-:W4:Y:S04]  /*08c0*/  @P1 LDG.E R16, desc[UR6][R12.64+0xbc] ;  /* 0x0000bc060c101981 */ /* 0x000f28000c1e1900 */
[----:B------:R-:W4:Y:S04]  /*08d0*/  @P1 LDG.E R26, desc[UR6][R12.64+0xb4] ;  /* 0x0000b4060c1a1981 */ /* 0x000f28000c1e1900 */
        /* <DEDUP_REMOVED lines=11> */
[----:B------:R-:W-:Y:S01]  /*0990*/  LOP3.LUT P0, RZ, R22, 0x8000, RZ, 0xc0, !PT ;  /* 0x0000800016ff7812 */ /* 0x000fe2000780c0ff */
[----:B------:R-:W4:Y:S01]  /*09a0*/  @P2 LDG.E R24, desc[UR6][R12.64+0xd8] ;  /* 0x0000d8060c182981 */ /* 0x000f22000c1e1900 */
[----:B------:R-:W-:-:S03]  /*09b0*/  @P1 LOP3.LUT R5, R5, R16, RZ, 0x3c, !PT ;  /* 0x0000001005051212 */ /* 0x000fc600078e3cff */
[----:B------:R-:W4:Y:S01]  /*09c0*/  @P2 LDG.E R22, desc[UR6][R12.64+0xd0] ;  /* 0x0000d0060c162981 */ /* 0x000f22000c1e1900 */
[----:B------:R-:W-:-:S03]  /*09d0*/  @P1 LOP3.LUT R7, R7, R26, RZ, 0x3c, !PT ;  /* 0x0000001a07071212 */ /* 0x000fc600078e3cff */
[----:B------:R-:W4:Y:S01]  /*09e0*/  @P3 LDG.E R16, desc[UR6][R12.64+0xe4] ;  /* 0x0000e4060c103981 */ /* 0x000f22000c1e1900 */
[----:B------:R-:W-:-:S03]  /*09f0*/  @P1 LOP3.LUT R4, R4, R23, RZ, 0x3c, !PT ;  /* 0x0000001704041212 */ /* 0x000fc600078e3cff */
[----:B------:R-:W4:Y:S01]  /*0a00*/  @P3 LDG.E R26, desc[UR6][R12.64+0xdc] ;  /* 0x0000dc060c1a3981 */ /* 0x000f22000c1e1900 */
[----:B------:R-:W-:-:S03]  /*0a10*/  @P1 LOP3.LUT R2, R2, R17, RZ, 0x3c, !PT ;  /* 0x0000001102021212 */ /* 0x000fc600078e3cff */
        /* <DEDUP_REMOVED lines=43> */
[----:B------:R-:W-:-:S04]  /*0cd0*/  UIADD3 UR4, UPT, UPT, UR4, 0x10, URZ ;  /* 0x0000001004047890 */ /* 0x000fc8000fffe0ff */
[----:B------:R-:W-:Y:S01]  /*0ce0*/  UISETP.NE.AND UP0, UPT, UR4, 0x20, UPT ;  /* 0x000000200400788c */ /* 0x000fe2000bf05270 */
[----:B--2---:R-:W-:Y:S02]  /*0cf0*/  @P5 LOP3.LUT R3, R3, R18, RZ, 0x3c, !PT ;  /* 0x0000001203035212 */ /* 0x004fe400078e3cff */
[----:B---3--:R-:W-:Y:S02]  /*0d00*/  @P6 LOP3.LUT R4, R4, R19, RZ, 0x3c, !PT ;  /* 0x0000001304046212 */ /* 0x008fe400078e3cff */
[----:B----4-:R-:W-:Y:S02]  /*0d10*/  @P6 LOP3.LUT R7, R7, R20, RZ, 0x3c, !PT ;  /* 0x0000001407076212 */ /* 0x010fe400078e3cff */
[----:B------:R-:W-:Y:S02]  /*0d20*/  @P6 LOP3.LUT R2, R2, R21, RZ, 0x3c, !PT ;  /* 0x0000001502026212 */ /* 0x000fe400078e3cff */
[----:B------:R-:W-:Y:S02]  /*0d30*/  @P6 LOP3.LUT R5, R5, R22, RZ, 0x3c, !PT ;  /* 0x0000001605056212 */ /* 0x000fe400078e3cff */
[----:B------:R-:W-:-:S02]  /*0d40*/  @P6 LOP3.LUT R3, R3, R16, RZ, 0x3c, !PT ;  /* 0x0000001003036212 */ /* 0x000fc400078e3cff */
[----:B------:R-:W-:Y:S02]  /*0d50*/  @P0 LOP3.LUT R7, R7, R24, RZ, 0x3c, !PT ;  /* 0x0000001807070212 */ /* 0x000fe400078e3cff */
[----:B------:R-:W-:Y:S02]  /*0d60*/  @P0 LOP3.LUT R3, R3, R28, RZ, 0x3c, !PT ;  /* 0x0000001c03030212 */ /* 0x000fe400078e3cff */
[----:B------:R-:W-:Y:S02]  /*0d70*/  @P0 LOP3.LUT R5, R5, R26, RZ, 0x3c, !PT ;  /* 0x0000001a05050212 */ /* 0x000fe400078e3cff */
[----:B------:R-:W-:Y:S02]  /*0d80*/  @P0 LOP3.LUT R2, R2, R23, RZ, 0x3c, !PT ;  /* 0x0000001702020212 */ /* 0x000fe400078e3cff */
[----:B------:R-:W-:Y:S01]  /*0d90*/  @P0 LOP3.LUT R4, R4, R17, RZ, 0x3c, !PT ;  /* 0x0000001104040212 */ /* 0x000fe200078e3cff */
[----:B------:R-:W-:Y:S06]  /*0da0*/  BRA.U UP0, `(.L_x_4) ;  /* 0xfffffff500487547 */ /* 0x000fec000b83ffff */
[----:B------:R-:W-:-:S05]  /*0db0*/  VIADD R0, R0, 0x1 ;  /* 0x0000000100007836 */ /* 0x000fca0000000000 */
[----:B------:R-:W-:-:S13]  /*0dc0*/  ISETP.NE.AND P0, PT, R0, 0x5, PT ;  /* 0x000000050000780c */ /* 0x000fda0003f05270 */
[----:B------:R-:W-:Y:S05]  /*0dd0*/  @P0 BRA `(.L_x_5) ;  /* 0xfffffff400300947 */ /* 0x000fea000383ffff */
[----:B------:R-:W-:Y:S01]  /*0de0*/  LOP3.LUT R0, R11, 0x3, RZ, 0xc0, !PT ;  /* 0x000000030b007812 */ /* 0x000fe200078ec0ff */
[----:B------:R0:W-:Y:S03]  /*0df0*/  STL [R1+0x4], R7 ;  /* 0x0000040701007387 */ /* 0x0001e60000100800 */
[----:B------:R-:W-:Y:S01]  /*0e00*/  ISETP.NE.U32.AND P0, PT, R0, 0x1, PT ;  /* 0x000000010000780c */ /* 0x000fe20003f05070 */
[----:B------:R0:W-:Y:S03]  /*0e10*/  STL.64 [R1+0x8], R4 ;  /* 0x0000080401007387 */ /* 0x0001e60000100a00 */
[----:B------:R-:W-:Y:S01]  /*0e20*/  ISETP.NE.AND.EX P0, PT, RZ, RZ, PT, P0 ;  /* 0x000000ffff00720c */ /* 0x000fe20003f05300 */
[----:B------:R0:W-:-:S12]  /*0e30*/  STL.64 [R1+0x10], R2 ;  /* 0x0000100201007387 */ /* 0x0001d80000100a00 */
[----:B0-----:R-:W-:Y:S05]  /*0e40*/  @!P0 BRA `(.L_x_3) ;  /* 0x0000001800088947 */ /* 0x001fea0003800000 */
[----:B------:R-:W-:Y:S01]  /*0e50*/  UMOV UR4, URZ ;  /* 0x000000ff00047c82 */ /* 0x000fe20008000000 */
[----:B------:R-:W-:Y:S01]  /*0e60*/  UMOV UR5, URZ ;  /* 0x000000ff00057c82 */ /* 0x000fe20008000000 */
[----:B------:R-:W-:Y:S02]  /*0e70*/  IMAD.MOV.U32 R0, RZ, RZ, RZ ;  /* 0x000000ffff007224 */ /* 0x000fe400078e00ff */
[----:B------:R-:W-:Y:S02]  /*0e80*/  IMAD.MOV.U32 R7, RZ, RZ, RZ ;  /* 0x000000ffff077224 */ /* 0x000fe400078e00ff */
[----:B------:R-:W-:Y:S02]  /*0e90*/  IMAD.U32 R3, RZ, RZ, UR4 ;  /* 0x00000004ff037e24 */ /* 0x000fe4000f8e00ff */
[----:B------:R-:W-:Y:S02]  /*0ea0*/  IMAD.U32 R2, RZ, RZ, UR5 ;  /* 0x00000005ff027e24 */ /* 0x000fe4000f8e00ff */
[----:B------:R-:W-:-:S02]  /*0eb0*/  IMAD.U32 R5, RZ, RZ, UR4 ;  /* 0x00000004ff057e24 */ /* 0x000fc4000f8e00ff */
[----:B------:R-:W-:-:S07]  /*0ec0*/  IMAD.U32 R4, RZ, RZ, UR5 ;  /* 0x00000005ff047e24 */ /* 0x000fce000f8e00ff */
.L_x_7:
[----:B------:R-:W-:-:S06]  /*0ed0*/  IMAD R15, R0, 0x4, R1 ;  /* 0x00000004000f7824 */ /* 0x000fcc00078e0201 */
[----:B------:R-:W5:Y:S01]  /*0ee0*/  LDL R15, [R15+0x4] ;  /* 0x000004000f0f7983 */ /* 0x000f620000100800 */
[----:B------:R-:W-:-:S05]  /*0ef0*/  UMOV UR4, URZ ;  /* 0x000000ff00047c82 */ /* 0x000fca0008000000 */
.L_x_6:
        /* <DEDUP_REMOVED lines=183> */
[----:B0-----:R-:W-:Y:S05]  /*1a70*/  @P0 BRA `(.L_x_3) ;  /* 0x0000000800fc0947 */ /* 0x001fea0003800000 */
        /* <DEDUP_REMOVED lines=8> */
.L_x_9:
[----:B------:R-:W-:-:S06]  /*1b00*/  IMAD R15, R0, 0x4, R1 ;  /* 0x00000004000f7824 */ /* 0x000fcc00078e0201 */
[----:B------:R-:W5:Y:S01]  /*1b10*/  LDL R15, [R15+0x4] ;  /* 0x000004000f0f7983 */ /* 0x000f620000100800 */
[----:B------:R-:W-:-:S05]  /*1b20*/  UMOV UR4, URZ ;  /* 0x000000ff00047c82 */ /* 0x000fca0008000000 */
.L_x_8:
        /* <DEDUP_REMOVED lines=177> */
[----:B------:R0:W-:Y:S04]  /*2640*/  STL [R1+0x4], R7 ;  /* 0x0000040701007387 */ /* 0x0001e80000100800 */
[----:B------:R0:W-:Y:S04]  /*2650*/  STL.64 [R1+0x8], R4 ;  /* 0x0000080401007387 */ /* 0x0001e80000100a00 */
[----:B------:R0:W-:Y:S02]  /*2660*/  STL.64 [R1+0x10], R2 ;  /* 0x0000100201007387 */ /* 0x0001e40000100a00 */
.L_x_3:
[----:B------:R-:W-:Y:S05]  /*2670*/  BSYNC.RECONVERGENT B1 ;  /* 0x0000000000017941 */ /* 0x000fea0003800200 */
.L_x_2:
[C---:B------:R-:W-:Y:S01]  /*2680*/  ISETP.GT.U32.AND P0, PT, R11.reuse, 0x3, PT ;  /* 0x000000030b00780c */ /* 0x040fe20003f04070 */
[----:B------:R-:W-:Y:S01]  /*2690*/  VIADD R6, R6, 0x1 ;  /* 0x0000000106067836 */ /* 0x000fe20000000000 */
[--C-:B------:R-:W-:Y:S02]  /*26a0*/  SHF.R.U64 R11, R11, 0x2, R14.reuse ;  /* 0x000000020b0b7819 */ /* 0x100fe4000000120e */
[----:B------:R-:W-:Y:S02]  /*26b0*/  ISETP.GT.U32.AND.EX P0, PT, R14, RZ, PT, P0 ;  /* 0x000000ff0e00720c */ /* 0x000fe40003f04100 */
[----:B------:R-:W-:-:S11]  /*26c0*/  SHF.R.U32.HI R14, RZ, 0x2, R14 ;  /* 0x00000002ff0e7819 */ /* 0x000fd6000001160e */
[----:B------:R-:W-:Y:S05]  /*26d0*/  @P0 BRA `(.L_x_10) ;  /* 0xffffffd800c40947 */ /* 0x000fea000383ffff */
.L_x_1:
[----:B------:R-:W-:Y:S05]  /*26e0*/  BSYNC.RECONVERGENT B0 ;  /* 0x0000000000007941 */ /* 0x000fea0003800200 */
.L_x_0:
[----:B------:R-:W1:Y:S01]  /*26f0*/  LDC.64 R8, c[0x0][0x398] ;  /* 0x0000e600ff087b82 */ /* 0x000e620000000a00 */
[----:B------:R-:W-:Y:S01]  /*2700*/  SHF.R.U32.HI R0, RZ, 0x2, R7 ;  /* 0x00000002ff007819 */ /* 0x000fe20000011607 */
[----:B------:R-:W-:Y:S01]  /*2710*/  BSSY.RECONVERGENT B0, `(.L_x_11) ;  /* 0x000008a000007945 */ /* 0x000fe20003800200 */
[----:B------:R-:W-:Y:S02]  /*2720*/  IMAD.MOV.U32 R11, RZ, RZ, R5 ;  /* 0x000000ffff0b7224 */ /* 0x000fe400078e0005 */
[----:B------:R-:W-:Y:S01]  /*2730*/  LOP3.LUT R0, R0, R7, RZ, 0x3c, !PT ;  /* 0x0000000700007212 */ /* 0x000fe200078e3cff */
[----:B0-----:R-:W-:-:S04]  /*2740*/  IMAD.SHL.U32 R7, R3, 0x10, RZ ;  /* 0x0000001003077824 */ /* 0x001fc800078e00ff */
[----:B------:R-:W-:-:S05]  /*2750*/  IMAD.SHL.U32 R6, R0, 0x2, RZ ;  /* 0x0000000200067824 */ /* 0x000fca00078e00ff */
[----:B------:R-:W-:-:S04]  /*2760*/  LOP3.LUT R0, R0, R6, R7, 0x96, !PT ;  /* 0x0000000600007212 */ /* 0x000fc800078e9607 */
[----:B------:R-:W-:Y:S02]  /*2770*/  LOP3.LUT R0, R0, R3, RZ, 0x3c, !PT ;  /* 0x0000000300007212 */ /* 0x000fe400078e3cff */
[----:B-1----:R-:W-:Y:S02]  /*2780*/  LOP3.LUT R8, R8, 0xaad26b49, RZ, 0x3c, !PT ;  /* 0xaad26b4908087812 */ /* 0x002fe400078e3cff */
[----:B------:R-:W-:-:S03]  /*2790*/  LOP3.LUT R9, R9, 0xf7dcefdd, RZ, 0x3c, !PT ;  /* 0xf7dcefdd09097812 */ /* 0x000fc600078e3cff */
[----:B------:R-:W-:Y:S02]  /*27a0*/  IMAD R8, R8, 0x4182bed5, RZ ;  /* 0x4182bed508087824 */ /* 0x000fe400078e02ff */
[----:B------:R-:W-:-:S04]  /*27b0*/  IMAD R9, R9, -0x658354e5, RZ ;  /* 0x9a7cab1b09097824 */ /* 0x000fc800078e02ff */
[----:B------:R-:W-:-:S04]  /*27c0*/  IMAD.IADD R13, R8, 0x1, R9 ;  /* 0x00000001080d7824 */ /* 0x000fc800078e0209 */
[----:B------:R-:W-:-:S05]  /*27d0*/  VIADD R7, R13, 0x64f0c9 ;  /* 0x0064f0c90d077836 */ /* 0x000fca0000000000 */
[----:B------:R-:W-:-:S04]  /*27e0*/  IADD3 R6, PT, PT, R7, 0x1, R0 ;  /* 0x0000000107067810 */ /* 0x000fc80007ffe000 */
[----:B------:R-:W-:-:S04]  /*27f0*/  LOP3.LUT R6, R6, 0x3, RZ, 0xc0, !PT ;  /* 0x0000000306067812 */ /* 0x000fc800078ec0ff */
[----:B------:R-:W-:-:S13]  /*2800*/  ISETP.GT.AND P0, PT, R6, 0x1, PT ;  /* 0x000000010600780c */ /* 0x000fda0003f04270 */
[----:B------:R-:W-:Y:S05]  /*2810*/  @P0 BRA `(.L_x_12) ;  /* 0x0000000000f40947 */ /* 0x000fea0003800000 */
[----:B------:R-:W0:Y:S01]  /*2820*/  LDCU UR4, c[0x0][0x388] ;  /* 0x00007100ff0477ac */ /* 0x000e220008000800 */
[----:B------:R-:W-:Y:S01]  /*2830*/  ISETP.NE.AND P0, PT, R6, RZ, PT ;  /* 0x000000ff0600720c */ /* 0x000fe20003f05270 */
[----:B0-----:R-:W-:-:S06]  /*2840*/  UIADD3 UR4, UPT, UPT, UR4, -0x2, URZ ;  /* 0xfffffffe04047890 */ /* 0x001fcc000fffe0ff */
[----:B------:R-:W-:-:S06]  /*2850*/  IMAD.U32 R12, RZ, RZ, UR4 ;  /* 0x00000004ff0c7e24 */ /* 0x000fcc000f8e00ff */
[----:B------:R-:W-:Y:S05]  /*2860*/  @!P0 BRA `(.L_x_13) ;  /* 0x0000000000708947 */ /* 0x000fea0003800000 */
[----:B------:R-:W0:Y:S01]  /*2870*/  I2F.U32.RP R8, R12 ;  /* 0x0000000c00087306 */ /* 0x000e220000209000 */
[----:B------:R-:W-:Y:S01]  /*2880*/  SHF.R.U32.HI R7, RZ, 0x2, R4 ;  /* 0x00000002ff077819 */ /* 0x000fe20000011604 */
[--C-:B------:R-:W-:Y:S01]  /*2890*/  IMAD.MOV R9, RZ, RZ, -R12.reuse ;  /* 0x000000ffff097224 */ /* 0x100fe200078e0a0c */
[----:B------:R-:W-:Y:S01]  /*28a0*/  ISETP.NE.U32.AND P1, PT, R12, RZ, PT ;  /* 0x000000ff0c00720c */ /* 0x000fe20003f25070 */
[----:B------:R-:W-:Y:S01]  /*28b0*/  VIADD R13, R13, 0x700053 ;  /* 0x007000530d0d7836 */ /* 0x000fe20000000000 */
[----:B------:R-:W-:Y:S01]  /*28c0*/  LOP3.LUT R7, R7, R4, RZ, 0x3c, !PT ;  /* 0x0000000407077212 */ /* 0x000fe200078e3cff */
[----:B------:R-:W-:Y:S02]  /*28d0*/  IMAD.SHL.U32 R4, R0, 0x10, RZ ;  /* 0x0000001000047824 */ /* 0x000fe400078e00ff */
[----:B------:R-:W-:Y:S02]  /*28e0*/  IMAD.MOV.U32 R14, RZ, RZ, R12 ;  /* 0x000000ffff0e7224 */ /* 0x000fe400078e000c */
[C---:B------:R-:W-:Y:S01]  /*28f0*/  IMAD.SHL.U32 R6, R7.reuse, 0x2, RZ ;  /* 0x0000000207067824 */ /* 0x040fe200078e00ff */
[----:B0-----:R-:W0:Y:S04]  /*2900*/  MUFU.RCP R8, R8 ;  /* 0x0000000800087308 */ /* 0x001e280000001000 */
[----:B------:R-:W-:Y:S01]  /*2910*/  LOP3.LUT R7, R7, R6, R4, 0x96, !PT ;  /* 0x0000000607077212 */ /* 0x000fe200078e9604 */
[----:B------:R-:W-:-:S03]  /*2920*/  IMAD.MOV.U32 R4, RZ, RZ, RZ ;  /* 0x000000ffff047224 */ /* 0x000fc600078e00ff */
[----:B------:R-:W-:Y:S01]  /*2930*/  LOP3.LUT R6, R7, R0, RZ, 0x3c, !PT ;  /* 0x0000000007067212 */ /* 0x000fe200078e3cff */
[----:B0-----:R-:W-:-:S06]  /*2940*/  VIADD R5, R8, 0xffffffe ;  /* 0x0ffffffe08057836 */ /* 0x001fcc0000000000 */
[----:B------:R-:W0:Y:S02]  /*2950*/  F2I.FTZ.U32.TRUNC.NTZ R5, R5 ;  /* 0x0000000500057305 */ /* 0x000e24000021f000 */
[----:B0-----:R-:W-:-:S04]  /*2960*/  IMAD R9, R9, R5, RZ ;  /* 0x0000000509097224 */ /* 0x001fc800078e02ff */
[----:B------:R-:W-:-:S04]  /*2970*/  IMAD.HI.U32 R4, R5, R9, R4 ;  /* 0x0000000905047227 */ /* 0x000fc800078e0004 */
[----:B------:R-:W-:-:S04]  /*2980*/  IMAD.IADD R5, R6, 0x1, R13 ;  /* 0x0000000106057824 */ /* 0x000fc800078e020d */
[----:B------:R-:W-:-:S04]  /*2990*/  IMAD.HI.U32 R4, R4, R5, RZ ;  /* 0x0000000504047227 */ /* 0x000fc800078e00ff */
[----:B------:R-:W-:-:S04]  /*29a0*/  IMAD.MOV R4, RZ, RZ, -R4 ;  /* 0x000000ffff047224 */ /* 0x000fc800078e0a04 */
[----:B------:R-:W-:-:S05]  /*29b0*/  IMAD R5, R12, R4, R5 ;  /* 0x000000040c057224 */ /* 0x000fca00078e0205 */
[----:B------:R-:W-:-:S13]  /*29c0*/  ISETP.GE.U32.AND P0, PT, R5, R12, PT ;  /* 0x0000000c0500720c */ /* 0x000fda0003f06070 */
[----:B------:R-:W-:-:S05]  /*29d0*/  @P0 IMAD.IADD R5, R5, 0x1, -R12 ;  /* 0x0000000105050824 */ /* 0x000fca00078e0a0c */
[----:B------:R-:W-:-:S13]  /*29e0*/  ISETP.GE.U32.AND P0, PT, R5, R12, PT ;  /* 0x0000000c0500720c */ /* 0x000fda0003f06070 */
[----:B------:R-:W-:Y:S01]  /*29f0*/  @P0 IMAD.IADD R5, R5, 0x1, -R12 ;  /* 0x0000000105050824 */ /* 0x000fe200078e0a0c */
[----:B------:R-:W-:-:S05]  /*2a00*/  @!P1 LOP3.LUT R5, RZ, R12, RZ, 0x33, !PT ;  /* 0x0000000cff059212 */ /* 0x000fca00078e33ff */
[----:B------:R-:W-:Y:S01]  /*2a10*/  VIADD R15, R5, 0x1 ;  /* 0x00000001050f7836 */ /* 0x000fe20000000000 */
[----:B------:R-:W-:Y:S06]  /*2a20*/  BRA `(.L_x_14) ;  /* 0x0000000400607947 */ /* 0x000fec0003800000 */
.L_x_13:
[----:B------:R-:W0:Y:S01]  /*2a30*/  I2F.U32.RP R8, R12 ;  /* 0x0000000c00087306 */ /* 0x000e220000209000 */
[----:B------:R-:W-:Y:S01]  /*2a40*/  SHF.R.U32.HI R7, RZ, 0x2, R4 ;  /* 0x00000002ff077819 */ /* 0x000fe20000011604 */
[----:B------:R-:W-:Y:S01]  /*2a50*/  IMAD.MOV R9, RZ, RZ, -R12 ;  /* 0x000000ffff097224 */ /* 0x000fe200078e0a0c */
[----:B------:R-:W-:Y:S01]  /*2a60*/  ISETP.NE.U32.AND P1, PT, R12, RZ, PT ;  /* 0x000000ff0c00720c */ /* 0x000fe20003f25070 */
[----:B------:R-:W-:Y:S01]  /*2a70*/  VIADD R13, R13, 0x700053 ;  /* 0x007000530d0d7836 */ /* 0x000fe20000000000 */
[----:B------:R-:W-:Y:S01]  /*2a80*/  LOP3.LUT R7, R7, R4, RZ, 0x3c, !PT ;  /* 0x0000000407077212 */ /* 0x000fe200078e3cff */
[----:B------:R-:W-:Y:S02]  /*2a90*/  IMAD.SHL.U32 R4, R0, 0x10, RZ ;  /* 0x0000001000047824 */ /* 0x000fe400078e00ff */
[----:B------:R-:W-:Y:S02]  /*2aa0*/  IMAD.MOV.U32 R15, RZ, RZ, 0x1 ;  /* 0x00000001ff0f7424 */ /* 0x000fe400078e00ff */
        /* <DEDUP_REMOVED lines=20> */
.L_x_12:
[----:B------:R-:W0:Y:S01]  /*2bf0*/  LDCU UR4, c[0x0][0x388] ;  /* 0x00007100ff0477ac */ /* 0x000e220008000800 */
[----:B------:R-:W-:Y:S01]  /*2c00*/  ISETP.NE.AND P0, PT, R6, 0x2, PT ;  /* 0x000000020600780c */ /* 0x000fe20003f05270 */
[----:B0-----:R-:W-:-:S06]  /*2c10*/  UIADD3 UR4, UPT, UPT, UR4, -0x2, URZ ;  /* 0xfffffffe04047890 */ /* 0x001fcc000fffe0ff */
[----:B------:R-:W-:-:S06]  /*2c20*/  IMAD.U32 R12, RZ, RZ, UR4 ;  /* 0x00000004ff0c7e24 */ /* 0x000fcc000f8e00ff */
[----:B------:R-:W-:Y:S05]  /*2c30*/  @!P0 BRA `(.L_x_15) ;  /* 0x0000000000708947 */ /* 0x000fea0003800000 */
        /* <DEDUP_REMOVED lines=28> */
.L_x_15:
        /* <DEDUP_REMOVED lines=26> */
[----:B------:R-:W-:-:S07]  /*2fa0*/  VIADD R14, R5, 0x1 ;  /* 0x00000001050e7836 */ /* 0x000fce0000000000 */
.L_x_14:
[----:B------:R-:W-:Y:S05]  /*2fb0*/  BSYNC.RECONVERGENT B0 ;  /* 0x0000000000007941 */ /* 0x000fea0003800200 */
.L_x_11:
[----:B------:R-:W0:Y:S02]  /*2fc0*/  LDC R4, c[0x0][0x390] ;  /* 0x0000e400ff047b82 */ /* 0x000e240000000800 */
[----:B0-----:R-:W-:-:S13]  /*2fd0*/  ISETP.GE.AND P0, PT, R4, 0x1, PT ;  /* 0x000000010400780c */ /* 0x001fda0003f06270 */
[----:B------:R-:W-:Y:S05]  /*2fe0*/  @!P0 EXIT ;  /* 0x000000000000894d */ /* 0x000fea0003800000 */
[----:B------:R-:W0:Y:S01]  /*2ff0*/  LDC R17, c[0x0][0x388] ;  /* 0x0000e200ff117b82 */ /* 0x000e220000000800 */
[----:B------:R-:W-:Y:S01]  /*3000*/  VIADD R7, R10, 0x1 ;  /* 0x000000010a077836 */ /* 0x000fe20000000000 */
[----:B------:R-:W1:Y:S01]  /*3010*/  LDCU UR5, c[0x0][0x390] ;  /* 0x00007200ff0577ac */ /* 0x000e620008000800 */
[----:B------:R-:W2:Y:S05]  /*3020*/  LDCU.64 UR8, c[0x0][0x380] ;  /* 0x00007000ff0877ac */ /* 0x000eaa0008000a00 */
[----:B------:R-:W3:Y:S01]  /*3030*/  LDC.64 R4, c[0x0][0x380] ;  /* 0x0000e000ff047b82 */ /* 0x000ee20000000a00 */
[----:B------:R-:W-:-:S05]  /*3040*/  UMOV UR4, URZ ;  /* 0x000000ff00047c82 */ /* 0x000fca0008000000 */
.L_x_20:
[----:B------:R-:W-:-:S04]  /*3050*/  VIADD R8, R15, 0xffffffff ;  /* 0xffffffff0f087836 */ /* 0x000fc80000000000 */
[----:B0-----:R-:W-:-:S04]  /*3060*/  IMAD R16, R8, R17, RZ ;  /* 0x0000001108107224 */ /* 0x001fc800078e02ff */
[----:B------:R-:W-:-:S04]  /*3070*/  IMAD.IADD R9, R16, 0x1, R14 ;  /* 0x0000000110097824 */ /* 0x000fc800078e020e */
[----:B---3--:R-:W-:-:S05]  /*3080*/  IMAD.WIDE R8, R9, 0x4, R4 ;  /* 0x0000000409087825 */ /* 0x008fca00078e0204 */
[----:B------:R-:W3:Y:S01]  /*3090*/  LDG.E R10, desc[UR6][R8.64] ;  /* 0x00000006080a7981 */ /* 0x000ee2000c1e1900 */
[----:B------:R-:W-:Y:S04]  /*30a0*/  BSSY.RECONVERGENT B0, `(.L_x_16) ;  /* 0x000001e000007945 */ /* 0x000fe80003800200 */
[----:B------:R-:W-:Y:S01]  /*30b0*/  BSSY.RELIABLE B1, `(.L_x_17) ;  /* 0x0000017000017945 */ /* 0x000fe20003800100 */
[----:B---3--:R-:W-:Y:S01]  /*30c0*/  ISETP.NE.AND P0, PT, R10, RZ, PT ;  /* 0x000000ff0a00720c */ /* 0x008fe20003f05270 */
[----:B------:R-:W-:Y:S02]  /*30d0*/  IMAD.MOV.U32 R10, RZ, RZ, R2 ;  /* 0x000000ffff0a7224 */ /* 0x000fe400078e0002 */
[----:B------:R-:W-:Y:S02]  /*30e0*/  IMAD.MOV.U32 R2, RZ, RZ, R3 ;  /* 0x000000ffff027224 */ /* 0x000fe400078e0003 */
[----:B------:R-:W-:-:S02]  /*30f0*/  IMAD.MOV.U32 R3, RZ, RZ, R0 ;  /* 0x000000ffff037224 */ /* 0x000fc400078e0000 */
[----:B------:R-:W-:-:S06]  /*3100*/  IMAD.MOV.U32 R0, RZ, RZ, R6 ;  /* 0x000000ffff007224 */ /* 0x000fcc00078e0006 */
[----:B------:R-:W-:Y:S05]  /*3110*/  @P0 BRA `(.L_x_18) ;  /* 0x0000000000400947 */ /* 0x000fea0003800000 */
[----:B------:R-:W-:-:S04]  /*3120*/  IMAD R16, R17, 0x2, R16 ;  /* 0x0000000211107824 */ /* 0x000fc800078e0210 */
[----:B------:R-:W-:-:S04]  /*3130*/  IMAD.IADD R19, R16, 0x1, R14 ;  /* 0x0000000110137824 */ /* 0x000fc800078e020e */
[----:B------:R-:W-:-:S06]  /*3140*/  IMAD.WIDE R18, R19, 0x4, R4 ;  /* 0x0000000413127825 */ /* 0x000fcc00078e0204 */
[----:B------:R-:W3:Y:S02]  /*3150*/  LDG.E R18, desc[UR6][R18.64] ;  /* 0x0000000612127981 */ /* 0x000ee4000c1e1900 */
[----:B---3--:R-:W-:-:S13]  /*3160*/  ISETP.NE.AND P0, PT, R18, RZ, PT ;  /* 0x000000ff1200720c */ /* 0x008fda0003f05270 */
[----:B------:R-:W-:Y:S05]  /*3170*/  @P0 BRA `(.L_x_18) ;  /* 0x0000000000280947 */ /* 0x000fea0003800000 */
[----:B------:R-:W-:Y:S01]  /*3180*/  IMAD.IADD R19, R16, 0x1, -R17 ;  /* 0x0000000110137824 */ /* 0x000fe200078e0a11 */
[----:B------:R-:W-:-:S04]  /*3190*/  SHF.R.S32.HI R6, RZ, 0x1f, R14 ;  /* 0x0000001fff067819 */ /* 0x000fc8000001140e */
[----:B------:R-:W-:-:S04]  /*31a0*/  IADD3 R16, P0, PT, R19, R14, RZ ;  /* 0x0000000e13107210 */ /* 0x000fc80007f1e0ff */
[----:B------:R-:W-:Y:S02]  /*31b0*/  LEA.HI.X.SX32 R19, R19, R6, 0x1, P0 ;  /* 0x0000000613137211 */ /* 0x000fe400000f0eff */
[----:B--2---:R-:W-:-:S04]  /*31c0*/  LEA R18, P0, R16, UR8, 0x2 ;  /* 0x0000000810127c11 */ /* 0x004fc8000f8010ff */
[----:B------:R-:W-:-:S05]  /*31d0*/  LEA.HI.X R19, R16, UR9, R19, 0x2, P0 ;  /* 0x0000000910137c11 */ /* 0x000fca00080f1413 */
[----:B------:R-:W2:Y:S02]  /*31e0*/  LDG.E R18, desc[UR6][R18.64+-0x4] ;  /* 0xfffffc0612127981 */ /* 0x000ea4000c1e1900 */
[----:B--2---:R-:W-:-:S13]  /*31f0*/  ISETP.NE.AND P0, PT, R18, RZ, PT ;  /* 0x000000ff1200720c */ /* 0x004fda0003f05270 */
[----:B------:R-:W-:Y:S05]  /*3200*/  @!P0 BREAK.RELIABLE B1 ;  /* 0x0000000000018942 */ /* 0x000fea0003800100 */
[----:B------:R-:W-:Y:S05]  /*3210*/  @!P0 BRA `(.L_x_19) ;  /* 0x0000000000188947 */ /* 0x000fea0003800000 */
.L_x_18:
[----:B-12---:R-:W-:Y:S05]  /*3220*/  BSYNC.RELIABLE B1 ;  /* 0x0000000000017941 */ /* 0x006fea0003800100 */
.L_x_17:
[----:B------:R-:W-:Y:S02]  /*3230*/  IMAD.MOV.U32 R6, RZ, RZ, RZ ;  /* 0x000000ffff067224 */ /* 0x000fe400078e00ff */
[----:B------:R-:W-:-:S05]  /*3240*/  IMAD.WIDE R8, R17, 0x4, R8 ;  /* 0x0000000411087825 */ /* 0x000fca00078e0208 */
[----:B------:R-:W2:Y:S02]  /*3250*/  ATOMG.E.CAS.STRONG.GPU PT, R6, [R8], R6, R7 ;  /* 0x00000006080673a9 */ /* 0x000ea400001ee107 */
[----:B--2---:R-:W-:-:S13]  /*3260*/  ISETP.NE.AND P0, PT, R6, RZ, PT ;  /* 0x000000ff0600720c */ /* 0x004fda0003f05270 */
[----:B------:R-:W-:Y:S05]  /*3270*/  @!P0 EXIT ;  /* 0x000000000000894d */ /* 0x000fea0003800000 */
.L_x_19:
[----:B-1----:R-:W-:Y:S05]  /*3280*/  BSYNC.RECONVERGENT B0 ;  /* 0x0000000000007941 */ /* 0x002fea0003800200 */
.L_x_16:
[----:B------:R-:W-:Y:S05]  /*3290*/  WARPSYNC.ALL ;  /* 0x0000000000007948 */ /* 0x000fea0003800000 */
[----:B------:R-:W-:Y:S01]  /*32a0*/  SHF.R.U32.HI R6, RZ, 0x2, R11 ;  /* 0x00000002ff067819 */ /* 0x000fe2000001160b */
[----:B------:R-:W-:Y:S01]  /*32b0*/  IMAD.SHL.U32 R8, R0, 0x10, RZ ;  /* 0x0000001000087824 */ /* 0x000fe200078e00ff */
[----:B------:R-:W-:Y:S01]  /*32c0*/  UIADD3 UR4, UPT, UPT, UR4, 0x1, URZ ;  /* 0x0000000104047890 */ /* 0x000fe2000fffe0ff */
[----:B------:R-:W-:Y:S01]  /*32d0*/  VIADD R13, R13, 0x587c5 ;  /* 0x000587c50d0d7836 */ /* 0x000fe20000000000 */
[----:B------:R-:W-:Y:S01]  /*32e0*/  LOP3.LUT R6, R6, R11, RZ, 0x3c, !PT ;  /* 0x0000000b06067212 */ /* 0x000fe200078e3cff */
[----:B------:R-:W-:Y:S01]  /*32f0*/  VIADD R16, R15, 0x1 ;  /* 0x000000010f107836 */ /* 0x000fe20000000000 */
[----:B------:R-:W-:-:S03]  /*3300*/  UISETP.NE.AND UP0, UPT, UR4, UR5, UPT ;  /* 0x000000050400728c */ /* 0x000fc6000bf05270 */
[----:B------:R-:W-:-:S05]  /*3310*/  IMAD.SHL.U32 R9, R6, 0x2, RZ ;  /* 0x0000000206097824 */ /* 0x000fca00078e00ff */
[----:B------:R-:W-:-:S04]  /*3320*/  LOP3.LUT R9, R6, R9, R8, 0x96, !PT ;  /* 0x0000000906097212 */ /* 0x000fc800078e9608 */
[----:B------:R-:W-:-:S05]  /*3330*/  LOP3.LUT R6, R9, R0, RZ, 0x3c, !PT ;  /* 0x0000000009067212 */ /* 0x000fca00078e3cff */
[----:B------:R-:W-:-:S05]  /*3340*/  IMAD.IADD R8, R6, 0x1, R13 ;  /* 0x0000000106087824 */ /* 0x000fca00078e020d */
[----:B------:R-:W-:-:S04]  /*3350*/  LOP3.LUT P2, R8, R8, 0x3, RZ, 0xc0, !PT ;  /* 0x0000000308087812 */ /* 0x000fc8000784c0ff */
[C---:B------:R-:W-:Y:S02]  /*3360*/  ISETP.NE.AND P0, PT, R8.reuse, 0x2, PT ;  /* 0x000000020800780c */ /* 0x040fe40003f05270 */
[C---:B------:R-:W-:Y:S02]  /*3370*/  ISETP.NE.AND P1, PT, R8.reuse, 0x3, PT ;  /* 0x000000030800780c */ /* 0x040fe40003f25270 */
[----:B------:R-:W-:Y:S01]  /*3380*/  ISETP.NE.AND P3, PT, R8, 0x1, PT ;  /* 0x000000010800780c */ /* 0x000fe20003f65270 */
[----:B------:R-:W-:-:S04]  /*3390*/  VIADD R8, R14, 0x1 ;  /* 0x000000010e087836 */ /* 0x000fc80000000000 */
[----:B------:R-:W-:-:S04]  /*33a0*/  @P2 IMAD.MOV R16, RZ, RZ, R15 ;  /* 0x000000ffff102224 */ /* 0x000fc800078e020f */
[----:B------:R-:W-:Y:S02]  /*33b0*/  @P0 IMAD.MOV R8, RZ, RZ, R14 ;  /* 0x000000ffff080224 */ /* 0x000fe400078e020e */
[----:B------:R-:W-:Y:S02]  /*33c0*/  VIADD R11, R16, 0xffffffff ;  /* 0xffffffff100b7836 */ /* 0x000fe40000000000 */
[----:B------:R-:W-:Y:S02]  /*33d0*/  VIADD R9, R8, 0xffffffff ;  /* 0xffffffff08097836 */ /* 0x000fe40000000000 */
[----:B------:R-:W-:Y:S02]  /*33e0*/  @P1 IMAD.MOV R9, RZ, RZ, R8 ;  /* 0x000000ffff091224 */ /* 0x000fe400078e0208 */
[----:B------:R-:W-:-:S03]  /*33f0*/  @P3 IMAD.MOV R11, RZ, RZ, R16 ;  /* 0x000000ffff0b3224 */ /* 0x000fc600078e0210 */
[----:B------:R-:W-:Y:S02]  /*3400*/  ISETP.GE.AND P0, PT, R9, 0x1, PT ;  /* 0x000000010900780c */ /* 0x000fe40003f06270 */
[----:B------:R-:W-:Y:S02]  /*3410*/  ISETP.GE.AND P1, PT, R11, 0x1, PT ;  /* 0x000000010b00780c */ /* 0x000fe40003f26270 */
[C---:B------:R-:W-:Y:S01]  /*3420*/  VIMNMX R15, PT, PT, R12.reuse, R11, PT ;  /* 0x0000000b0c0f7248 */ /* 0x040fe20003fe0100 */
[----:B------:R-:W-:Y:S01]  /*3430*/  IMAD.MOV.U32 R11, RZ, RZ, R10 ;  /* 0x000000ffff0b7224 */ /* 0x000fe200078e000a */
[----:B------:R-:W-:Y:S02]  /*3440*/  VIMNMX R9, PT, PT, R12, R9, PT ;  /* 0x000000090c097248 */ /* 0x000fe40003fe0100 */
[----:B------:R-:W-:Y:S02]  /*3450*/  SEL R15, R15, 0x1, P1 ;  /* 0x000000010f0f7807 */ /* 0x000fe40000800000 */
[----:B------:R-:W-:Y:S01]  /*3460*/  SEL R14, R9, 0x1, P0 ;  /* 0x00000001090e7807 */ /* 0x000fe20000000000 */
[----:B------:R-:W-:Y:S06]  /*3470*/  BRA.U UP0, `(.L_x_20) ;  /* 0xfffffff900f47547 */ /* 0x000fec000b83ffff */
[----:B------:R-:W-:Y:S05]  /*3480*/  EXIT ;  /* 0x000000000000794d */ /* 0x000fea0003800000 */
.L_x_21:
[----:B------:R-:W-:-:S00]  /*3490*/  BRA `(.L_x_21) ;  /* 0xfffffffc00fc7947 */ /* 0x000fc0000383ffff */
[----:B------:R-:W-:-:S00]  /*34a0*/  NOP ;  /* 0x0000000000007918 */ /* 0x000fc00000000000 */
        /* <DEDUP_REMOVED lines=13> */
.L_x_22:


//--------------------- .nv.global.init           --------------------------
	.section	.nv.global.init,"aw",@progbits
	.align	4
.nv.global.init:
	.type		mrg32k3aM1SubSeq,@object
	.size		mrg32k3aM1SubSeq,(mrg32k3aM2SubSeq - mrg32k3aM1SubSeq)
mrg32k3aM1SubSeq:
        /*0000*/ 	.byte	0x0b, 0xcc, 0xee, 0x04, 0x73, 0x29, 0x8b, 0x6f, 0xf6, 0x53, 0x03, 0xf6, 0x23, 0xf6, 0xea, 0xda
        /* <DEDUP_REMOVED lines=125> */
	.type		mrg32k3aM2SubSeq,@object
	.size		mrg32k3aM2SubSeq,(mrg32k3aM1 - mrg32k3aM2SubSeq)
mrg32k3aM2SubSeq:
        /* <DEDUP_REMOVED lines=126> */
	.type		mrg32k3aM1,@object
	.size		mrg32k3aM1,(mrg32k3aM1Seq - mrg32k3aM1)
mrg32k3aM1:
        /* <DEDUP_REMOVED lines=144> */
	.type		mrg32k3aM1Seq,@object
	.size		mrg32k3aM1Seq,(mrg32k3aM2 - mrg32k3aM1Seq)
mrg32k3aM1Seq:
        /* <DEDUP_REMOVED lines=144> */
	.type		mrg32k3aM2,@object
	.size		mrg32k3aM2,(mrg32k3aM2Seq - mrg32k3aM2)
mrg32k3aM2:
        /* <DEDUP_REMOVED lines=144> */
	.type		mrg32k3aM2Seq,@object
	.size		mrg32k3aM2Seq,(precalc_xorwow_matrix - mrg32k3aM2Seq)
mrg32k3aM2Seq:
        /* <DEDUP_REMOVED lines=144> */
	.type		precalc_xorwow_matrix,@object
	.size		precalc_xorwow_matrix,(precalc_xorwow_offset_matrix - precalc_xorwow_matrix)
precalc_xorwow_matrix:
        /* <DEDUP_REMOVED lines=6400> */
	.type		precalc_xorwow_offset_matrix,@object
	.size		precalc_xorwow_offset_matrix,(.L_1 - precalc_xorwow_offset_matrix)
precalc_xorwow_offset_matrix:
        /* <DEDUP_REMOVED lines=6400> */
.L_1:


//--------------------- .nv.shared.reserved.0     --------------------------
	.section	.nv.shared.reserved.0,"aw",@nobits
	.weak		__nv_reservedSMEM_offset_0_alias
	.size		__nv_reservedSMEM_offset_0_alias, 0, 64
	.other		__nv_reservedSMEM_offset_0_alias,@"STO_CUDA_RESERVED_SHARED STV_DEFAULT"
__nv_reservedSMEM_offset_0_alias:
	.zero		0
	.zero		64


//--------------------- .nv.constant0._Z10dla_kernelPiiiiy --------------------------
	.section	.nv.constant0._Z10dla_kernelPiiiiy,"a",@progbits
	.sectionflags	@""
	.align	4
.nv.constant0._Z10dla_kernelPiiiiy:
	.zero		928


//--------------------- SYMBOLS --------------------------

	.type		.nv.reservedSmem.offset0,@object
	.size		.nv.reservedSmem.offset0,0x4
